	.headerflags	@"EF_CUDA_TEXMODE_UNIFIED EF_CUDA_64BIT_ADDRESS EF_CUDA_ACCELERATORS EF_CUDA_SM90 EF_CUDA_VIRTUAL_SM(EF_CUDA_SM90)"
	.elftype	@"ET_EXEC"


//--------------------- .nv.info                  --------------------------
	.section	.nv.info,"",@"SHT_CUDA_INFO"
	.align	4


	//----- nvinfo : EIATTR_REGCOUNT
	.align		4
        /*0000*/ 	.byte	0x04, 0x2f
        /*0002*/ 	.short	(.L_3 - .L_2)
	.align		4
.L_2:
        /*0004*/ 	.word	index@(triton_poi_fused_cat_21)
        /*0008*/ 	.word	0x00000091


	//----- nvinfo : EIATTR_MIN_STACK_SIZE
	.align		4
.L_3:
        /*000c*/ 	.byte	0x04, 0x12
        /*000e*/ 	.short	(.L_5 - .L_4)
	.align		4
.L_4:
        /*0010*/ 	.word	index@(triton_poi_fused_cat_21)
        /*0014*/ 	.word	0x00000000


	//----- nvinfo : EIATTR_FRAME_SIZE
	.align		4
.L_5:
        /*0018*/ 	.byte	0x04, 0x11
        /*001a*/ 	.short	(.L_7 - .L_6)
	.align		4
.L_6:
        /*001c*/ 	.word	index@(triton_poi_fused_cat_21)
        /*0020*/ 	.word	0x00000000


	//----- nvinfo : EIATTR_MIN_STACK_SIZE
	.align		4
.L_7:
        /*0024*/ 	.byte	0x04, 0x12
        /*0026*/ 	.short	(.L_9 - .L_8)
	.align		4
.L_8:
        /*0028*/ 	.word	index@(triton_poi_fused_cat_21)
        /*002c*/ 	.word	0x00000000
.L_9:


//--------------------- .nv.info.triton_poi_fused_cat_21 --------------------------
	.section	.nv.info.triton_poi_fused_cat_21,"",@"SHT_CUDA_INFO"
	.sectionflags	@""
	.align	4


	//----- nvinfo : EIATTR_CUDA_API_VERSION
	.align		4
        /*0000*/ 	.byte	0x04, 0x37
        /*0002*/ 	.short	(.L_11 - .L_10)
.L_10:
        /*0004*/ 	.word	0x0000007c


	//----- nvinfo : EIATTR_KPARAM_INFO
	.align		4
.L_11:
        /*0008*/ 	.byte	0x04, 0x17
        /*000a*/ 	.short	(.L_13 - .L_12)
.L_12:
        /*000c*/ 	.word	0x00000000
        /*0010*/ 	.short	0x0015
        /*0012*/ 	.short	0x00a8
        /*0014*/ 	.byte	0x00, 0xf0, 0x11, 0x00


	//----- nvinfo : EIATTR_KPARAM_INFO
	.align		4
.L_13:
        /*0018*/ 	.byte	0x04, 0x17
        /*001a*/ 	.short	(.L_15 - .L_14)
.L_14:
        /*001c*/ 	.word	0x00000000
        /*0020*/ 	.short	0x0014
        /*0022*/ 	.short	0x00a0
        /*0024*/ 	.byte	0x00, 0xf4, 0x21, 0x00


	//----- nvinfo : EIATTR_KPARAM_INFO
	.align		4
.L_15:
        /*0028*/ 	.byte	0x04, 0x17
        /*002a*/ 	.short	(.L_17 - .L_16)
.L_16:
        /*002c*/ 	.word	0x00000000
        /*0030*/ 	.short	0x0013
        /*0032*/ 	.short	0x0098
        /*0034*/ 	.byte	0x00, 0xf4, 0x21, 0x00


	//----- nvinfo : EIATTR_KPARAM_INFO
	.align		4
.L_17:
        /*0038*/ 	.byte	0x04, 0x17
        /*003a*/ 	.short	(.L_19 - .L_18)
.L_18:
        /*003c*/ 	.word	0x00000000
        /*0040*/ 	.short	0x0012
        /*0042*/ 	.short	0x0090
        /*0044*/ 	.byte	0x00, 0xf4, 0x21, 0x00


	//----- nvinfo : EIATTR_KPARAM_INFO
	.align		4
.L_19:
        /*0048*/ 	.byte	0x04, 0x17
        /*004a*/ 	.short	(.L_21 - .L_20)
.L_20:
        /*004c*/ 	.word	0x00000000
        /*0050*/ 	.short	0x0011
        /*0052*/ 	.short	0x0088
        /*0054*/ 	.byte	0x00, 0xf4, 0x21, 0x00


	//----- nvinfo : EIATTR_KPARAM_INFO
	.align		4
.L_21:
        /*0058*/ 	.byte	0x04, 0x17
        /*005a*/ 	.short	(.L_23 - .L_22)
.L_22:
        /*005c*/ 	.word	0x00000000
        /*0060*/ 	.short	0x0010
        /*0062*/ 	.short	0x0080
        /*0064*/ 	.byte	0x00, 0xf4, 0x21, 0x00


	//----- nvinfo : EIATTR_KPARAM_INFO
	.align		4
.L_23:
        /*0068*/ 	.byte	0x04, 0x17
        /*006a*/ 	.short	(.L_25 - .L_24)
.L_24:
        /*006c*/ 	.word	0x00000000
        /*0070*/ 	.short	0x000f
        /*0072*/ 	.short	0x0078
        /*0074*/ 	.byte	0x00, 0xf4, 0x21, 0x00


	//----- nvinfo : EIATTR_KPARAM_INFO
	.align		4
.L_25:
        /*0078*/ 	.byte	0x04, 0x17
        /*007a*/ 	.short	(.L_27 - .L_26)
.L_26:
        /*007c*/ 	.word	0x00000000
        /*0080*/ 	.short	0x000e
        /*0082*/ 	.short	0x0070
        /*0084*/ 	.byte	0x00, 0xf4, 0x21, 0x00


	//----- nvinfo : EIATTR_KPARAM_INFO
	.align		4
.L_27:
        /*0088*/ 	.byte	0x04, 0x17
        /*008a*/ 	.short	(.L_29 - .L_28)
.L_28:
        /*008c*/ 	.word	0x00000000
        /*0090*/ 	.short	0x000d
        /*0092*/ 	.short	0x0068
        /*0094*/ 	.byte	0x00, 0xf4, 0x21, 0x00


	//----- nvinfo : EIATTR_KPARAM_INFO
	.align		4
.L_29:
        /*0098*/ 	.byte	0x04, 0x17
        /*009a*/ 	.short	(.L_31 - .L_30)
.L_30:
        /*009c*/ 	.word	0x00000000
        /*00a0*/ 	.short	0x000c
        /*00a2*/ 	.short	0x0060
        /*00a4*/ 	.byte	0x00, 0xf4, 0x21, 0x00


	//----- nvinfo : EIATTR_KPARAM_INFO
	.align		4
.L_31:
        /*00a8*/ 	.byte	0x04, 0x17
        /*00aa*/ 	.short	(.L_33 - .L_32)
.L_32:
        /*00ac*/ 	.word	0x00000000
        /*00b0*/ 	.short	0x000b
        /*00b2*/ 	.short	0x0058
        /*00b4*/ 	.byte	0x00, 0xf4, 0x21, 0x00


	//----- nvinfo : EIATTR_KPARAM_INFO
	.align		4
.L_33:
        /*00b8*/ 	.byte	0x04, 0x17
        /*00ba*/ 	.short	(.L_35 - .L_34)
.L_34:
        /*00bc*/ 	.word	0x00000000
        /*00c0*/ 	.short	0x000a
        /*00c2*/ 	.short	0x0050
        /*00c4*/ 	.byte	0x00, 0xf4, 0x21, 0x00


	//----- nvinfo : EIATTR_KPARAM_INFO
	.align		4
.L_35:
        /*00c8*/ 	.byte	0x04, 0x17
        /*00ca*/ 	.short	(.L_37 - .L_36)
.L_36:
        /*00cc*/ 	.word	0x00000000
        /*00d0*/ 	.short	0x0009
        /*00d2*/ 	.short	0x0048
        /*00d4*/ 	.byte	0x00, 0xf4, 0x21, 0x00


	//----- nvinfo : EIATTR_KPARAM_INFO
	.align		4
.L_37:
        /*00d8*/ 	.byte	0x04, 0x17
        /*00da*/ 	.short	(.L_39 - .L_38)
.L_38:
        /*00dc*/ 	.word	0x00000000
        /*00e0*/ 	.short	0x0008
        /*00e2*/ 	.short	0x0040
        /*00e4*/ 	.byte	0x00, 0xf4, 0x21, 0x00


	//----- nvinfo : EIATTR_KPARAM_INFO
	.align		4
.L_39:
        /*00e8*/ 	.byte	0x04, 0x17
        /*00ea*/ 	.short	(.L_41 - .L_40)
.L_40:
        /*00ec*/ 	.word	0x00000000
        /*00f0*/ 	.short	0x0007
        /*00f2*/ 	.short	0x0038
        /*00f4*/ 	.byte	0x00, 0xf4, 0x21, 0x00


	//----- nvinfo : EIATTR_KPARAM_INFO
	.align		4
.L_41:
        /*00f8*/ 	.byte	0x04, 0x17
        /*00fa*/ 	.short	(.L_43 - .L_42)
.L_42:
        /*00fc*/ 	.word	0x00000000
        /*0100*/ 	.short	0x0006
        /*0102*/ 	.short	0x0030
        /*0104*/ 	.byte	0x00, 0xf4, 0x21, 0x00


	//----- nvinfo : EIATTR_KPARAM_INFO
	.align		4
.L_43:
        /*0108*/ 	.byte	0x04, 0x17
        /*010a*/ 	.short	(.L_45 - .L_44)
.L_44:
        /*010c*/ 	.word	0x00000000
        /*0110*/ 	.short	0x0005
        /*0112*/ 	.short	0x0028
        /*0114*/ 	.byte	0x00, 0xf4, 0x21, 0x00


	//----- nvinfo : EIATTR_KPARAM_INFO
	.align		4
.L_45:
        /*0118*/ 	.byte	0x04, 0x17
        /*011a*/ 	.short	(.L_47 - .L_46)
.L_46:
        /*011c*/ 	.word	0x00000000
        /*0120*/ 	.short	0x0004
        /*0122*/ 	.short	0x0020
        /*0124*/ 	.byte	0x00, 0xf4, 0x21, 0x00


	//----- nvinfo : EIATTR_KPARAM_INFO
	.align		4
.L_47:
        /*0128*/ 	.byte	0x04, 0x17
        /*012a*/ 	.short	(.L_49 - .L_48)
.L_48:
        /*012c*/ 	.word	0x00000000
        /*0130*/ 	.short	0x0003
        /*0132*/ 	.short	0x0018
        /*0134*/ 	.byte	0x00, 0xf4, 0x21, 0x00


	//----- nvinfo : EIATTR_KPARAM_INFO
	.align		4
.L_49:
        /*0138*/ 	.byte	0x04, 0x17
        /*013a*/ 	.short	(.L_51 - .L_50)
.L_50:
        /*013c*/ 	.word	0x00000000
        /*0140*/ 	.short	0x0002
        /*0142*/ 	.short	0x0010
        /*0144*/ 	.byte	0x00, 0xf4, 0x21, 0x00


	//----- nvinfo : EIATTR_KPARAM_INFO
	.align		4
.L_51:
        /*0148*/ 	.byte	0x04, 0x17
        /*014a*/ 	.short	(.L_53 - .L_52)
.L_52:
        /*014c*/ 	.word	0x00000000
        /*0150*/ 	.short	0x0001
        /*0152*/ 	.short	0x0008
        /*0154*/ 	.byte	0x00, 0xf4, 0x21, 0x00


	//----- nvinfo : EIATTR_KPARAM_INFO
	.align		4
.L_53:
        /*0158*/ 	.byte	0x04, 0x17
        /*015a*/ 	.short	(.L_55 - .L_54)
.L_54:
        /*015c*/ 	.word	0x00000000
        /*0160*/ 	.short	0x0000
        /*0162*/ 	.short	0x0000
        /*0164*/ 	.byte	0x00, 0xf4, 0x21, 0x00


	//----- nvinfo : EIATTR_SPARSE_MMA_MASK
	.align		4
.L_55:
        /*0168*/ 	.byte	0x03, 0x50
        /*016a*/ 	.short	0x0000


	//----- nvinfo : EIATTR_MAXREG_COUNT
	.align		4
        /*016c*/ 	.byte	0x03, 0x1b
        /*016e*/ 	.short	0x00ff


	//----- nvinfo : EIATTR_EXIT_INSTR_OFFSETS
	.align		4
        /*0170*/ 	.byte	0x04, 0x1c
        /*0172*/ 	.short	(.L_57 - .L_56)


	//   ....[0]....
.L_56:
        /*0174*/ 	.word	0x00004500


	//----- nvinfo : EIATTR_REQNTID
	.align		4
.L_57:
        /*0178*/ 	.byte	0x04, 0x10
        /*017a*/ 	.short	(.L_59 - .L_58)
.L_58:
        /*017c*/ 	.word	0x00000080
        /*0180*/ 	.word	0x00000001
        /*0184*/ 	.word	0x00000001


	//----- nvinfo : EIATTR_CBANK_PARAM_SIZE
	.align		4
.L_59:
        /*0188*/ 	.byte	0x03, 0x19
        /*018a*/ 	.short	0x00ac


	//----- nvinfo : EIATTR_PARAM_CBANK
	.align		4
        /*018c*/ 	.byte	0x04, 0x0a
        /*018e*/ 	.short	(.L_61 - .L_60)
	.align		4
.L_60:
        /*0190*/ 	.word	index@(.nv.constant0.triton_poi_fused_cat_21)
        /*0194*/ 	.short	0x0210
        /*0196*/ 	.short	0x00ac


	//----- nvinfo : EIATTR_SW_WAR
	.align		4
.L_61:
        /*0198*/ 	.byte	0x04, 0x36
        /*019a*/ 	.short	(.L_63 - .L_62)
.L_62:
        /*019c*/ 	.word	0x00000008
.L_63:


//--------------------- .nv.callgraph             --------------------------
	.section	.nv.callgraph,"",@"SHT_CUDA_CALLGRAPH"
	.align	4
	.sectionentsize	8
	.align		4
        /*0000*/ 	.word	0x00000000
	.align		4
        /*0004*/ 	.word	0xffffffff
	.align		4
        /*0008*/ 	.word	0x00000000
	.align		4
        /*000c*/ 	.word	0xfffffffe
	.align		4
        /*0010*/ 	.word	0x00000000
	.align		4
        /*0014*/ 	.word	0xfffffffd
	.align		4
        /*0018*/ 	.word	0x00000000
	.align		4
        /*001c*/ 	.word	0xfffffffc


//--------------------- .nv.constant4             --------------------------
	.section	.nv.constant4,"a",@progbits
	.align	8
	.align		8
.nv.constant4:
        /*0000*/ 	.dword	_$_str
	.align		8
        /*0008*/ 	.dword	_$_str_$_2


//--------------------- .text.triton_poi_fused_cat_21 --------------------------
	.section	.text.triton_poi_fused_cat_21,"ax",@progbits
	.align	128
        .global         triton_poi_fused_cat_21
        .type           triton_poi_fused_cat_21,@function
        .size           triton_poi_fused_cat_21,(.L_x_1 - triton_poi_fused_cat_21)
        .other          triton_poi_fused_cat_21,@"STO_CUDA_ENTRY STV_DEFAULT"
triton_poi_fused_cat_21:
.text.triton_poi_fused_cat_21:
[----:B------:R-:W-:Y:S01]  /*0000*/  LDC R1, c[0x0][0x28] ;  /* 0x00000a00ff017b82 */ /* 0x000fe20000000800 */
[----:B------:R-:W1:Y:S07]  /*0010*/  S2R R0, SR_TID.X ;  /* 0x0000000000007919 */ /* 0x000e6e0000002100 */
[----:B------:R-:W2:Y:S01]  /*0020*/  LDC.64 R4, c[0x0][0x220] ;  /* 0x00008800ff047b82 */ /* 0x000ea20000000a00 */
[----:B------:R-:W-:Y:S01]  /*0030*/  CS2R R46, SRZ ;  /* 0x00000000002e7805 */ /* 0x000fe2000001ff00 */
[----:B------:R-:W-:Y:S01]  /*0040*/  ULDC.64 UR4, c[0x0][0x208] ;  /* 0x0000820000047ab9 */ /* 0x000fe20000000a00 */
[----:B------:R-:W3:Y:S01]  /*0050*/  S2R R3, SR_CTAID.X ;  /* 0x0000000000037919 */ /* 0x000ee20000002500 */
[----:B------:R-:W-:Y:S01]  /*0060*/  CS2R R56, SRZ ;  /* 0x0000000000387805 */ /* 0x000fe2000001ff00 */
[----:B------:R-:W-:Y:S01]  /*0070*/  IMAD.MOV.U32 R19, RZ, RZ, RZ ;  /* 0x000000ffff137224 */ /* 0x000fe200078e00ff */
[----:B------:R-:W-:Y:S01]  /*0080*/  CS2R R90, SRZ ;  /* 0x00000000005a7805 */ /* 0x000fe2000001ff00 */
[----:B------:R-:W-:Y:S01]  /*0090*/  IMAD.MOV.U32 R94, RZ, RZ, RZ ;  /* 0x000000ffff5e7224 */ /* 0x000fe200078e00ff */
[----:B------:R-:W-:-:S02]  /*00a0*/  CS2R R92, SRZ ;  /* 0x00000000005c7805 */ /* 0x000fc4000001ff00 */
[----:B------:R-:W-:Y:S02]  /*00b0*/  CS2R R88, SRZ ;  /* 0x0000000000587805 */ /* 0x000fe4000001ff00 */
[----:B------:R-:W-:Y:S02]  /*00c0*/  CS2R R30, SRZ ;  /* 0x00000000001e7805 */ /* 0x000fe4000001ff00 */
[----:B------:R-:W-:Y:S02]  /*00d0*/  CS2R R36, SRZ ;  /* 0x0000000000247805 */ /* 0x000fe4000001ff00 */
[----:B------:R-:W-:Y:S01]  /*00e0*/  CS2R R34, SRZ ;  /* 0x0000000000227805 */ /* 0x000fe2000001ff00 */
[----:B------:R-:W4:Y:S01]  /*00f0*/  LDC.64 R8, c[0x0][0x218] ;  /* 0x00008600ff087b82 */ /* 0x000f220000000a00 */
[----:B------:R-:W-:Y:S02]  /*0100*/  CS2R R62, SRZ ;  /* 0x00000000003e7805 */ /* 0x000fe4000001ff00 */
[----:B------:R-:W-:-:S02]  /*0110*/  CS2R R74, SRZ ;  /* 0x00000000004a7805 */ /* 0x000fc4000001ff00 */
[----:B------:R-:W-:Y:S02]  /*0120*/  CS2R R68, SRZ ;  /* 0x0000000000447805 */ /* 0x000fe4000001ff00 */
[----:B------:R-:W-:Y:S01]  /*0130*/  CS2R R64, SRZ ;  /* 0x0000000000407805 */ /* 0x000fe2000001ff00 */
[----:B------:R-:W5:Y:S01]  /*0140*/  LDC.64 R16, c[0x0][0x288] ;  /* 0x0000a200ff107b82 */ /* 0x000f620000000a00 */
[----:B------:R-:W-:Y:S01]  /*0150*/  IMAD.MOV.U32 R44, RZ, RZ, 0x24 ;  /* 0x00000024ff2c7424 */ /* 0x000fe200078e00ff */
[----:B------:R-:W-:Y:S02]  /*0160*/  CS2R R60, SRZ ;  /* 0x00000000003c7805 */ /* 0x000fe4000001ff00 */
[----:B------:R-:W-:Y:S02]  /*0170*/  CS2R R76, SRZ ;  /* 0x00000000004c7805 */ /* 0x000fe4000001ff00 */
[----:B------:R-:W-:Y:S02]  /*0180*/  CS2R R70, SRZ ;  /* 0x0000000000467805 */ /* 0x000fe4000001ff00 */
[----:B------:R-:W2:Y:S01]  /*0190*/  LDC.64 R28, c[0x0][0x230] ;  /* 0x00008c00ff1c7b82 */ /* 0x000ea20000000a00 */
[----:B-1----:R-:W-:-:S05]  /*01a0*/  IMAD.SHL.U32 R0, R0, 0x4, RZ ;  /* 0x0000000400007824 */ /* 0x002fca00078e00ff */
[----:B------:R-:W-:Y:S02]  /*01b0*/  LOP3.LUT R0, R0, 0x1fc, RZ, 0xc0, !PT ;  /* 0x000001fc00007812 */ /* 0x000fe400078ec0ff */
[----:B------:R-:W1:Y:S03]  /*01c0*/  LDC.64 R24, c[0x0][0x2a0] ;  /* 0x0000a800ff187b82 */ /* 0x000e660000000a00 */
[----:B---3--:R-:W-:-:S04]  /*01d0*/  IMAD R0, R3, 0x400, R0 ;  /* 0x0000040003007824 */ /* 0x008fc800078e0200 */
[----:B------:R-:W-:Y:S01]  /*01e0*/  IMAD.HI R10, R0, 0x38e38e39, RZ ;  /* 0x38e38e39000a7827 */ /* 0x000fe200078e02ff */
[----:B------:R-:W3:Y:S04]  /*01f0*/  LDC.64 R22, c[0x0][0x2a8] ;  /* 0x0000aa00ff167b82 */ /* 0x000ee80000000a00 */
[----:B------:R-:W-:-:S04]  /*0200*/  SHF.R.U32.HI R11, RZ, 0x1f, R10 ;  /* 0x0000001fff0b7819 */ /* 0x000fc8000001160a */
[----:B------:R-:W-:Y:S02]  /*0210*/  LEA.HI.SX32 R13, R10, R11, 0x1d ;  /* 0x0000000b0a0d7211 */ /* 0x000fe400078feaff */
[----:B------:R-:W-:Y:S02]  /*0220*/  CS2R R72, SRZ ;  /* 0x0000000000487805 */ /* 0x000fe4000001ff00 */
[----:B------:R-:W-:Y:S02]  /*0230*/  CS2R R58, SRZ ;  /* 0x00000000003a7805 */ /* 0x000fe4000001ff00 */
[----:B------:R-:W-:Y:S02]  /*0240*/  CS2R R52, SRZ ;  /* 0x0000000000347805 */ /* 0x000fe4000001ff00 */
[----:B------:R-:W-:Y:S02]  /*0250*/  SHF.R.S32.HI R2, RZ, 0x1f, R13 ;  /* 0x0000001fff027819 */ /* 0x000fe4000001140d */
[----:B------:R-:W-:-:S02]  /*0260*/  CS2R R48, SRZ ;  /* 0x0000000000307805 */ /* 0x000fc4000001ff00 */
[----:B------:R-:W-:Y:S01]  /*0270*/  CS2R R50, SRZ ;  /* 0x0000000000327805 */ /* 0x000fe2000001ff00 */
[----:B------:R-:W-:Y:S01]  /*0280*/  IMAD.MOV.U32 R54, RZ, RZ, RZ ;  /* 0x000000ffff367224 */ /* 0x000fe200078e00ff */
[----:B------:R-:W-:Y:S02]  /*0290*/  LEA.HI R2, R2, R13, RZ, 0xa ;  /* 0x0000000d02027211 */ /* 0x000fe400078f50ff */
[----:B------:R-:W-:Y:S01]  /*02a0*/  CS2R R78, SRZ ;  /* 0x00000000004e7805 */ /* 0x000fe2000001ff00 */
[----:B------:R-:W1:Y:S01]  /*02b0*/  LDC.64 R26, c[0x0][0x210] ;  /* 0x00008400ff1a7b82 */ /* 0x000e620000000a00 */
[----:B------:R-:W-:-:S05]  /*02c0*/  LOP3.LUT R2, R2, 0xfffffc00, RZ, 0xc0, !PT ;  /* 0xfffffc0002027812 */ /* 0x000fca00078ec0ff */
[----:B------:R-:W-:-:S04]  /*02d0*/  IMAD.IADD R45, R13, 0x1, -R2 ;  /* 0x000000010d2d7824 */ /* 0x000fc800078e0a02 */
[C---:B--2---:R-:W-:Y:S01]  /*02e0*/  IMAD.WIDE R2, R45.reuse, 0x4, R4 ;  /* 0x000000042d027825 */ /* 0x044fe200078e0204 */
[----:B------:R-:W-:-:S03]  /*02f0*/  ISETP.GE.AND P4, PT, R45, 0x180, PT ;  /* 0x000001802d00780c */ /* 0x000fc60003f86270 */
[----:B------:R-:W-:-:S10]  /*0300*/  VIADD R18, R0, 0x200 ;  /* 0x0000020000127836 */ /* 0x000fd40000000000 */
[----:B------:R-:W2:Y:S01]  /*0310*/  @!P4 LDG.E.EL R46, desc[UR4][R2.64] ;  /* 0x00000004022ec981 */ /* 0x000ea2000c2e1900 */
[----:B------:R-:W-:-:S03]  /*0320*/  IMAD.HI R41, R18, 0x38e38e39, RZ ;  /* 0x38e38e3912297827 */ /* 0x000fc600078e02ff */
[----:B------:R-:W2:Y:S02]  /*0330*/  @!P4 LDG.E.EL R56, desc[UR4][R2.64] ;  /* 0x000000040238c981 */ /* 0x000ea4000c2e1900 */
[----:B------:R-:W-:Y:S02]  /*0340*/  SHF.R.U32.HI R12, RZ, 0x1f, R41 ;  /* 0x0000001fff0c7819 */ /* 0x000fe40000011629 */
[----:B------:R-:W2:Y:S02]  /*0350*/  @!P4 LDG.E.EL R57, desc[UR4][R2.64] ;  /* 0x000000040239c981 */ /* 0x000ea4000c2e1900 */
[----:B------:R-:W-:Y:S02]  /*0360*/  LEA.HI.SX32 R15, R41, R12, 0x1d ;  /* 0x0000000c290f7211 */ /* 0x000fe400078feaff */
[----:B------:R1:W2:Y:S02]  /*0370*/  @!P4 LDG.E.EL R19, desc[UR4][R2.64] ;  /* 0x000000040213c981 */ /* 0x0002a4000c2e1900 */
[----:B------:R-:W-:-:S04]  /*0380*/  SHF.R.S32.HI R6, RZ, 0x1f, R15 ;  /* 0x0000001fff067819 */ /* 0x000fc8000001140f */
[----:B------:R-:W-:-:S04]  /*0390*/  LEA.HI R6, R6, R15, RZ, 0xa ;  /* 0x0000000f06067211 */ /* 0x000fc800078f50ff */
[----:B------:R-:W-:-:S05]  /*03a0*/  LOP3.LUT R6, R6, 0xfffffc00, RZ, 0xc0, !PT ;  /* 0xfffffc0006067812 */ /* 0x000fca00078ec0ff */
[----:B------:R-:W-:Y:S02]  /*03b0*/  IMAD.IADD R39, R15, 0x1, -R6 ;  /* 0x000000010f277824 */ /* 0x000fe400078e0a06 */
[----:B------:R-:W1:Y:S03]  /*03c0*/  LDC.64 R6, c[0x0][0x298] ;  /* 0x0000a600ff067b82 */ /* 0x000e660000000a00 */
[C---:B------:R-:W-:Y:S01]  /*03d0*/  ISETP.GE.AND P1, PT, R39.reuse, 0x180, PT ;  /* 0x000001802700780c */ /* 0x040fe20003f26270 */
[----:B------:R-:W-:-:S12]  /*03e0*/  IMAD.WIDE R4, R39, 0x4, R4 ;  /* 0x0000000427047825 */ /* 0x000fd800078e0204 */
[----:B------:R-:W2:Y:S04]  /*03f0*/  @!P1 LDG.E.EL R91, desc[UR4][R4.64] ;  /* 0x00000004045b9981 */ /* 0x000ea8000c2e1900 */
[----:B------:R-:W2:Y:S01]  /*0400*/  @!P1 LDG.E.EL R94, desc[UR4][R4.64] ;  /* 0x00000004045e9981 */ /* 0x000ea2000c2e1900 */
[C---:B------:R-:W-:Y:S01]  /*0410*/  ISETP.GT.AND P3, PT, R45.reuse, 0x37f, PT ;  /* 0x0000037f2d00780c */ /* 0x040fe20003f64270 */
[--C-:B-1----:R-:W-:Y:S02]  /*0420*/  IMAD.WIDE R2, R45, 0x4, R6.reuse ;  /* 0x000000042d027825 */ /* 0x102fe400078e0206 */
[----:B------:R-:W2:Y:S04]  /*0430*/  @!P1 LDG.E.EL R90, desc[UR4][R4.64] ;  /* 0x00000004045a9981 */ /* 0x000ea8000c2e1900 */
[----:B------:R-:W2:Y:S06]  /*0440*/  @!P1 LDG.E.EL R92, desc[UR4][R4.64] ;  /* 0x00000004045c9981 */ /* 0x000eac000c2e1900 */
[----:B------:R-:W2:Y:S04]  /*0450*/  @P3 LDG.E.EL R93, desc[UR4][R2.64+-0xe00] ;  /* 0xfff20004025d3981 */ /* 0x000ea8000c2e1900 */
[----:B------:R-:W2:Y:S01]  /*0460*/  @P3 LDG.E.EL R89, desc[UR4][R2.64+-0xe00] ;  /* 0xfff2000402593981 */ /* 0x000ea2000c2e1900 */
[C---:B------:R-:W-:Y:S01]  /*0470*/  ISETP.GT.AND P5, PT, R39.reuse, 0x37f, PT ;  /* 0x0000037f2700780c */ /* 0x040fe20003fa4270 */
[----:B------:R-:W-:-:S02]  /*0480*/  IMAD.WIDE R6, R39, 0x4, R6 ;  /* 0x0000000427067825 */ /* 0x000fc400078e0206 */
[----:B------:R-:W2:Y:S04]  /*0490*/  @P3 LDG.E.EL R36, desc[UR4][R2.64+-0xe00] ;  /* 0xfff2000402243981 */ /* 0x000ea8000c2e1900 */
[----:B------:R1:W2:Y:S06]  /*04a0*/  @P3 LDG.E.EL R37, desc[UR4][R2.64+-0xe00] ;  /* 0xfff2000402253981 */ /* 0x0002ac000c2e1900 */
[----:B------:R-:W2:Y:S04]  /*04b0*/  @P5 LDG.E.EL R30, desc[UR4][R6.64+-0xe00] ;  /* 0xfff20004061e5981 */ /* 0x000ea8000c2e1900 */
[----:B------:R-:W2:Y:S01]  /*04c0*/  @P5 LDG.E.EL R31, desc[UR4][R6.64+-0xe00] ;  /* 0xfff20004061f5981 */ /* 0x000ea2000c2e1900 */
[----:B01----:R-:W0:Y:S03]  /*04d0*/  LDC.64 R2, c[0x0][0x270] ;  /* 0x00009c00ff027b82 */ /* 0x003e260000000a00 */
[----:B------:R-:W2:Y:S04]  /*04e0*/  @P5 LDG.E.EL R35, desc[UR4][R6.64+-0xe00] ;  /* 0xfff2000406235981 */ /* 0x000ea8000c2e1900 */
[----:B------:R0:W2:Y:S01]  /*04f0*/  @P5 LDG.E.EL R34, desc[UR4][R6.64+-0xe00] ;  /* 0xfff2000406225981 */ /* 0x0000a2000c2e1900 */
[----:B------:R-:W-:Y:S01]  /*0500*/  LEA.HI.SX32 R10, R10, R11, 0x13 ;  /* 0x0000000b0a0a7211 */ /* 0x000fe200078f9aff */
[----:B------:R-:W-:-:S02]  /*0510*/  IMAD R13, R13, -0x24, R0 ;  /* 0xffffffdc0d0d7824 */ /* 0x000fc400078e0200 */
[----:B------:R-:W-:Y:S02]  /*0520*/  VIADD R4, R45, 0xfffffd80 ;  /* 0xfffffd802d047836 */ /* 0x000fe40000000000 */
[C---:B------:R-:W-:Y:S01]  /*0530*/  IMAD R5, R10.reuse, -0x9000, R0 ;  /* 0xffff70000a057824 */ /* 0x040fe200078e0200 */
[----:B------:R-:W-:Y:S01]  /*0540*/  LEA.HI.SX32 R41, R41, R12, 0x13 ;  /* 0x0000000c29297211 */ /* 0x000fe200078f9aff */
[C---:B------:R-:W-:Y:S02]  /*0550*/  IMAD R40, R10.reuse, 0x2400, R13 ;  /* 0x000024000a287824 */ /* 0x040fe400078e020d */
[C---:B------:R-:W-:Y:S02]  /*0560*/  IMAD R55, R10.reuse, 0x3600, R5 ;  /* 0x000036000a377824 */ /* 0x040fe400078e0205 */
[----:B------:R-:W-:Y:S01]  /*0570*/  IMAD R12, R10, 0x1200, R13 ;  /* 0x000012000a0c7824 */ /* 0x000fe200078e020d */
[----:B------:R-:W-:Y:S01]  /*0580*/  ISETP.GE.U32.AND P2, PT, R4, 0x100, PT ;  /* 0x000001000400780c */ /* 0x000fe20003f46070 */
[----:B------:R-:W1:Y:S01]  /*0590*/  LDC.64 R10, c[0x0][0x228] ;  /* 0x00008a00ff0a7b82 */ /* 0x000e620000000a00 */
[----:B------:R-:W-:-:S02]  /*05a0*/  IMAD R38, R15, -0x24, R18 ;  /* 0xffffffdc0f267824 */ /* 0x000fc400078e0212 */
[----:B0-----:R-:W-:-:S05]  /*05b0*/  IMAD.WIDE R6, R45, 0x4, R2 ;  /* 0x000000042d067825 */ /* 0x001fca00078e0202 */
[----:B------:R-:W0:Y:S01]  /*05c0*/  LDC.64 R14, c[0x0][0x290] ;  /* 0x0000a400ff0e7b82 */ /* 0x000e220000000a00 */
[----:B------:R-:W-:-:S03]  /*05d0*/  IMAD R43, R45, R44, -0x3600 ;  /* 0xffffca002d2b7424 */ /* 0x000fc600078e022c */
[----:B------:R-:W2:Y:S01]  /*05e0*/  @!P2 LDG.E.EL R62, desc[UR4][R6.64+-0xa00] ;  /* 0xfff60004063ea981 */ /* 0x000ea2000c2e1900 */
[----:B------:R-:W-:-:S03]  /*05f0*/  IMAD R44, R39, R44, -0x3600 ;  /* 0xffffca00272c7424 */ /* 0x000fc600078e022c */
[----:B------:R-:W2:Y:S04]  /*0600*/  @!P2 LDG.E.EL R74, desc[UR4][R6.64+-0xa00] ;  /* 0xfff60004064aa981 */ /* 0x000ea8000c2e1900 */
[----:B------:R-:W2:Y:S04]  /*0610*/  @!P2 LDG.E.EL R68, desc[UR4][R6.64+-0xa00] ;  /* 0xfff600040644a981 */ /* 0x000ea8000c2e1900 */
[----:B------:R4:W2:Y:S01]  /*0620*/  @!P2 LDG.E.EL R64, desc[UR4][R6.64+-0xa00] ;  /* 0xfff600040640a981 */ /* 0x0008a2000c2e1900 */
[----:B------:R-:W-:Y:S02]  /*0630*/  VIADD R99, R43, 0xffffdc00 ;  /* 0xffffdc002b637836 */ /* 0x000fe40000000000 */
[----:B------:R-:W-:-:S02]  /*0640*/  VIADD R42, R44, 0xffffdc00 ;  /* 0xffffdc002c2a7836 */ /* 0x000fc40000000000 */
[----:B----4-:R-:W-:-:S05]  /*0650*/  IMAD.WIDE R6, R39, 0x4, R8 ;  /* 0x0000000427067825 */ /* 0x010fca00078e0208 */
[----:B------:R-:W4:Y:S01]  /*0660*/  @!P1 LDG.E.EL R76, desc[UR4][R6.64] ;  /* 0x00000004064c9981 */ /* 0x000f22000c2e1900 */
[----:B------:R-:W-:-:S03]  /*0670*/  IMAD.WIDE R4, R45, 0x4, R8 ;  /* 0x000000042d047825 */ /* 0x000fc600078e0208 */
[----:B------:R-:W4:Y:S04]  /*0680*/  @!P1 LDG.E.EL R70, desc[UR4][R6.64] ;  /* 0x0000000406469981 */ /* 0x000f28000c2e1900 */
[----:B------:R-:W4:Y:S04]  /*0690*/  @!P1 LDG.E.EL R75, desc[UR4][R6.64] ;  /* 0x00000004064b9981 */ /* 0x000f28000c2e1900 */
[----:B------:R3:W4:Y:S01]  /*06a0*/  @!P1 LDG.E.EL R60, desc[UR4][R6.64] ;  /* 0x00000004063c9981 */ /* 0x000722000c2e1900 */
[----:B-1----:R-:W-:Y:S01]  /*06b0*/  IMAD.WIDE R8, R39, 0x4, R10 ;  /* 0x0000000427087825 */ /* 0x002fe200078e020a */
[----:B------:R-:W-:-:S02]  /*06c0*/  IADD3 R13, R99, -0x2400, R12 ;  /* 0xffffdc00630d7810 */ /* 0x000fc40007ffe00c */
[----:B------:R-:W4:Y:S01]  /*06d0*/  @!P4 LDG.E.EL R73, desc[UR4][R4.64] ;  /* 0x000000040449c981 */ /* 0x000f22000c2e1900 */
[----:B0-----:R-:W-:-:S03]  /*06e0*/  IMAD.WIDE R32, R39, 0x4, R14 ;  /* 0x0000000427207825 */ /* 0x001fc600078e020e */
[----:B------:R-:W4:Y:S01]  /*06f0*/  @!P4 LDG.E.EL R61, desc[UR4][R4.64] ;  /* 0x00000004043dc981 */ /* 0x000f22000c2e1900 */
[----:B---3--:R-:W-:-:S03]  /*0700*/  IMAD R7, R41, 0x1200, R38 ;  /* 0x0000120029077824 */ /* 0x008fc600078e0226 */
[----:B------:R-:W3:Y:S02]  /*0710*/  @!P4 LDG.E.EL R63, desc[UR4][R4.64] ;  /* 0x00000004043fc981 */ /* 0x000ee4000c2e1900 */
[----:B------:R-:W-:Y:S02]  /*0720*/  IADD3 R7, R42, -0x2400, R7 ;  /* 0xffffdc002a077810 */ /* 0x000fe40007ffe007 */
[----:B------:R0:W3:Y:S01]  /*0730*/  @!P4 LDG.E.EL R58, desc[UR4][R4.64] ;  /* 0x00000004043ac981 */ /* 0x0000e2000c2e1900 */
[----:B-----5:R-:W-:-:S03]  /*0740*/  IMAD.WIDE R12, R13, 0x4, R16 ;  /* 0x000000040d0c7825 */ /* 0x020fc600078e0210 */
[----:B------:R-:W5:Y:S01]  /*0750*/  @!P1 LDG.E.EL R52, desc[UR4][R8.64] ;  /* 0x0000000408349981 */ /* 0x000f62000c2e1900 */
[----:B------:R-:W-:-:S03]  /*0760*/  IMAD.WIDE R16, R7, 0x4, R16 ;  /* 0x0000000407107825 */ /* 0x000fc600078e0210 */
[----:B------:R-:W3:Y:S01]  /*0770*/  @!P1 LDG.E.EL R47, desc[UR4][R8.64] ;  /* 0x00000004082f9981 */ /* 0x000ee2000c2e1900 */
[----:B0-----:R-:W-:Y:S01]  /*0780*/  IMAD.WIDE R4, R45, 0x4, R10 ;  /* 0x000000042d047825 */ /* 0x001fe200078e020a */
[----:B------:R-:W-:Y:S02]  /*0790*/  CS2R R10, SRZ ;  /* 0x00000000000a7805 */ /* 0x000fe4000001ff00 */
[----:B------:R-:W3:Y:S04]  /*07a0*/  @!P1 LDG.E.EL R48, desc[UR4][R8.64] ;  /* 0x0000000408309981 */ /* 0x000ee8000c2e1900 */
[----:B------:R0:W3:Y:S01]  /*07b0*/  @!P1 LDG.E.EL R49, desc[UR4][R8.64] ;  /* 0x0000000408319981 */ /* 0x0000e2000c2e1900 */
[----:B------:R-:W-:-:S03]  /*07c0*/  CS2R R80, SRZ ;  /* 0x0000000000507805 */ /* 0x000fc6000001ff00 */
[----:B------:R-:W3:Y:S04]  /*07d0*/  @!P4 LDG.E.EL R72, desc[UR4][R4.64] ;  /* 0x000000040448c981 */ /* 0x000ee8000c2e1900 */
[----:B------:R-:W3:Y:S01]  /*07e0*/  @!P4 LDG.E.EL R69, desc[UR4][R4.64] ;  /* 0x000000040445c981 */ /* 0x000ee2000c2e1900 */
[----:B0-----:R-:W-:-:S03]  /*07f0*/  CS2R R8, SRZ ;  /* 0x0000000000087805 */ /* 0x001fc6000001ff00 */
[----:B------:R-:W3:Y:S04]  /*0800*/  @!P4 LDG.E.EL R50, desc[UR4][R4.64] ;  /* 0x000000040432c981 */ /* 0x000ee8000c2e1900 */
[----:B------:R0:W3:Y:S04]  /*0810*/  @!P4 LDG.E.EL R54, desc[UR4][R4.64] ;  /* 0x000000040436c981 */ /* 0x0000e8000c2e1900 */
[----:B------:R-:W3:Y:S04]  /*0820*/  @P5 LDG.E.EL R79, desc[UR4][R32.64+-0xe00] ;  /* 0xfff20004204f5981 */ /* 0x000ee8000c2e1900 */
[----:B------:R-:W3:Y:S01]  /*0830*/  @P5 LDG.E.128 R8, desc[UR4][R16.64] ;  /* 0x0000000410085981 */ /* 0x000ee2000c1e1d00 */
[----:B0-----:R-:W-:-:S03]  /*0840*/  IMAD.WIDE R4, R45, 0x4, R28 ;  /* 0x000000042d047825 */ /* 0x001fc600078e021c */
[----:B------:R-:W3:Y:S01]  /*0850*/  @P5 LDG.E.EL R80, desc[UR4][R32.64+-0xe00] ;  /* 0xfff2000420505981 */ /* 0x000ee2000c2e1900 */
[----:B------:R-:W-:Y:S02]  /*0860*/  CS2R R6, SRZ ;  /* 0x0000000000067805 */ /* 0x000fe4000001ff00 */
[----:B------:R-:W-:Y:S01]  /*0870*/  CS2R R82, SRZ ;  /* 0x0000000000527805 */ /* 0x000fe2000001ff00 */
[----:B------:R-:W3:Y:S01]  /*0880*/  @!P4 LDG.E.EL R71, desc[UR4][R4.64] ;  /* 0x000000040447c981 */ /* 0x000ee2000c2e1900 */
[----:B------:R-:W-:-:S03]  /*0890*/  IMAD.WIDE R20, R39, 0x4, R24 ;  /* 0x0000000427147825 */ /* 0x000fc600078e0218 */
[----:B------:R-:W3:Y:S04]  /*08a0*/  @!P4 LDG.E.EL R59, desc[UR4][R4.64] ;  /* 0x00000004043bc981 */ /* 0x000ee8000c2e1900 */
[----:B------:R-:W3:Y:S04]  /*08b0*/  @!P4 LDG.E.EL R53, desc[UR4][R4.64] ;  /* 0x000000040435c981 */ /* 0x000ee8000c2e1900 */
[----:B------:R0:W3:Y:S04]  /*08c0*/  @!P4 LDG.E.EL R51, desc[UR4][R4.64] ;  /* 0x000000040433c981 */ /* 0x0000e8000c2e1900 */
[----:B------:R-:W3:Y:S04]  /*08d0*/  @P5 LDG.E.EL R78, desc[UR4][R32.64+-0xe00] ;  /* 0xfff20004204e5981 */ /* 0x000ee8000c2e1900 */
[----:B------:R1:W3:Y:S01]  /*08e0*/  @P5 LDG.E.EL R81, desc[UR4][R32.64+-0xe00] ;  /* 0xfff2000420515981 */ /* 0x0002e2000c2e1900 */
[----:B0-----:R-:W-:-:S02]  /*08f0*/  CS2R R4, SRZ ;  /* 0x0000000000047805 */ /* 0x001fc4000001ff00 */
[----:B------:R-:W-:Y:S01]  /*0900*/  CS2R R66, SRZ ;  /* 0x0000000000427805 */ /* 0x000fe2000001ff00 */
[----:B------:R-:W3:Y:S01]  /*0910*/  @P5 LDG.E.EL R82, desc[UR4][R20.64+-0xe00] ;  /* 0xfff2000414525981 */ /* 0x000ee2000c2e1900 */
[----:B------:R-:W-:Y:S02]  /*0920*/  IMAD R18, R41, -0x9000, R18 ;  /* 0xffff700029127824 */ /* 0x000fe400078e0212 */
[----:B------:R-:W-:Y:S01]  /*0930*/  IMAD.WIDE R16, R45, 0x4, R14 ;  /* 0x000000042d107825 */ /* 0x000fe200078e020e */
[----:B------:R0:W3:Y:S03]  /*0940*/  @P3 LDG.E.128 R4, desc[UR4][R12.64] ;  /* 0x000000040c043981 */ /* 0x0000e6000c1e1d00 */
[----:B-1----:R-:W-:Y:S01]  /*0950*/  IMAD.WIDE R32, R39, 0x4, R22 ;  /* 0x0000000427207825 */ /* 0x002fe200078e0216 */
[----:B------:R-:W3:Y:S04]  /*0960*/  @P3 LDG.E.EL R77, desc[UR4][R16.64+-0xe00] ;  /* 0xfff20004104d3981 */ /* 0x000ee8000c2e1900 */
[----:B------:R-:W3:Y:S01]  /*0970*/  @P5 LDG.E.EL R83, desc[UR4][R32.64+-0xe00] ;  /* 0xfff2000420535981 */ /* 0x000ee2000c2e1900 */
[----:B------:R-:W-:Y:S01]  /*0980*/  IMAD R87, R41, 0x3600, R18 ;  /* 0x0000360029577824 */ /* 0x000fe200078e0212 */
[----:B0-----:R-:W-:-:S02]  /*0990*/  CS2R R12, SRZ ;  /* 0x00000000000c7805 */ /* 0x001fc4000001ff00 */
[----:B------:R-:W-:Y:S01]  /*09a0*/  CS2R R14, SRZ ;  /* 0x00000000000e7805 */ /* 0x000fe2000001ff00 */
[----:B------:R-:W3:Y:S01]  /*09b0*/  @P3 LDG.E.EL R66, desc[UR4][R16.64+-0xe00] ;  /* 0xfff2000410423981 */ /* 0x000ee2000c2e1900 */
[----:B------:R-:W-:-:S03]  /*09c0*/  IMAD.WIDE R86, R87, 0x4, R26 ;  /* 0x0000000457567825 */ /* 0x000fc600078e021a */
[----:B------:R-:W3:Y:S04]  /*09d0*/  @P3 LDG.E.EL R65, desc[UR4][R16.64+-0xe00] ;  /* 0xfff2000410413981 */ /* 0x000ee8000c2e1900 */
[----:B------:R-:W3:Y:S04]  /*09e0*/  @!P1 LDG.E.128 R12, desc[UR4][R86.64] ;  /* 0x00000004560c9981 */ /* 0x000ee8000c1e1d00 */
[----:B------:R0:W3:Y:S01]  /*09f0*/  @P3 LDG.E.EL R67, desc[UR4][R16.64+-0xe00] ;  /* 0xfff2000410433981 */ /* 0x0000e2000c2e1900 */
[----:B--2---:R-:W-:-:S05]  /*0a00*/  SEL R46, R46, RZ, !P4 ;  /* 0x000000ff2e2e7207 */ /* 0x004fca0006000000 */
[----:B------:R-:W-:Y:S01]  /*0a10*/  FADD R100, R46, 0.0010000000474974513054 ;  /* 0x3a83126f2e647421 */ /* 0x000fe20000000000 */
[----:B------:R-:W-:-:S05]  /*0a20*/  SEL R56, R56, RZ, !P4 ;  /* 0x000000ff38387207 */ /* 0x000fca0006000000 */
[----:B------:R-:W1:Y:S01]  /*0a30*/  MUFU.SQRT R100, R100 ;  /* 0x0000006400647308 */ /* 0x000e620000002000 */
[----:B------:R-:W-:Y:S01]  /*0a40*/  FADD R103, R56, 0.0010000000474974513054 ;  /* 0x3a83126f38677421 */ /* 0x000fe20000000000 */
[----:B------:R-:W-:Y:S02]  /*0a50*/  SEL R101, R57, RZ, !P4 ;  /* 0x000000ff39657207 */ /* 0x000fe40006000000 */
[----:B0-----:R-:W-:Y:S02]  /*0a60*/  CS2R R16, SRZ ;  /* 0x0000000000107805 */ /* 0x001fe4000001ff00 */
[----:B------:R-:W-:Y:S02]  /*0a70*/  SEL R105, R19, RZ, !P4 ;  /* 0x000000ff13697207 */ /* 0x000fe40006000000 */
[----:B------:R-:W0:Y:S01]  /*0a80*/  MUFU.SQRT R103, R103 ;  /* 0x0000006700677308 */ /* 0x000e220000002000 */
[----:B------:R-:W-:Y:S02]  /*0a90*/  IMAD.MOV.U32 R18, RZ, RZ, RZ ;  /* 0x000000ffff127224 */ /* 0x000fe400078e00ff */
[----:B------:R-:W-:Y:S01]  /*0aa0*/  IMAD.MOV.U32 R19, RZ, RZ, RZ ;  /* 0x000000ffff137224 */ /* 0x000fe200078e00ff */
[C---:B-1----:R-:W-:Y:S01]  /*0ab0*/  FSETP.GT.AND P6, PT, R100.reuse, 8.50705917302346158658e+37, PT ;  /* 0x7e8000006400780b */ /* 0x042fe20003fc4000 */
[----:B------:R-:W-:Y:S01]  /*0ac0*/  IMAD.WIDE R26, R55, 0x4, R26 ;  /* 0x00000004371a7825 */ /* 0x000fe200078e021a */
[----:B------:R-:W-:-:S03]  /*0ad0*/  FSETP.GEU.AND P0, PT, R100, 1.175494350822287508e-38, PT ;  /* 0x008000006400780b */ /* 0x000fc60003f0e000 */
[----:B------:R-:W-:Y:S01]  /*0ae0*/  FADD R101, R101, 0.0010000000474974513054 ;  /* 0x3a83126f65657421 */ /* 0x000fe20000000000 */
[----:B------:R-:W-:Y:S01]  /*0af0*/  IMAD.MOV.U32 R46, RZ, RZ, 0x3e800000 ;  /* 0x3e800000ff2e7424 */ /* 0x000fe200078e00ff */
[----:B------:R-:W2:Y:S04]  /*0b00*/  @!P4 LDG.E.128 R16, desc[UR4][R26.64] ;  /* 0x000000041a10c981 */ /* 0x000ea8000c1e1d00 */
[----:B------:R-:W1:Y:S01]  /*0b10*/  MUFU.SQRT R101, R101 ;  /* 0x0000006500657308 */ /* 0x000e620000002000 */
[----:B------:R-:W-:Y:S01]  /*0b20*/  FSEL R111, R46, 1, P6 ;  /* 0x3f8000002e6f7808 */ /* 0x000fe20003000000 */
[----:B------:R-:W-:Y:S01]  /*0b30*/  @P6 FMUL R100, R100, 0.25 ;  /* 0x3e80000064646820 */ /* 0x000fe20000400000 */
[----:B0-----:R-:W-:-:S03]  /*0b40*/  FSETP.GT.AND P6, PT, R103, 8.50705917302346158658e+37, PT ;  /* 0x7e8000006700780b */ /* 0x001fc60003fc4000 */
[----:B------:R-:W-:Y:S01]  /*0b50*/  @!P0 FMUL R111, R111, 16777216 ;  /* 0x4b8000006f6f8820 */ /* 0x000fe20000400000 */
[----:B------:R-:W-:Y:S01]  /*0b60*/  @!P0 FMUL R100, R100, 16777216 ;  /* 0x4b80000064648820 */ /* 0x000fe20000400000 */
[----:B------:R-:W-:Y:S01]  /*0b70*/  FSETP.GEU.AND P0, PT, R103, 1.175494350822287508e-38, PT ;  /* 0x008000006700780b */ /* 0x000fe20003f0e000 */
[----:B------:R-:W-:Y:S01]  /*0b80*/  FADD R105, R105, 0.0010000000474974513054 ;  /* 0x3a83126f69697421 */ /* 0x000fe20000000000 */
[----:B------:R-:W-:Y:S02]  /*0b90*/  FSEL R112, R46, 1, P6 ;  /* 0x3f8000002e707808 */ /* 0x000fe40003000000 */
[----:B------:R-:W-:-:S03]  /*0ba0*/  SEL R91, R91, RZ, !P1 ;  /* 0x000000ff5b5b7207 */ /* 0x000fc60004800000 */
[----:B------:R-:W0:Y:S01]  /*0bb0*/  MUFU.SQRT R105, R105 ;  /* 0x0000006900697308 */ /* 0x000e220000002000 */
[----:B------:R-:W-:Y:S01]  /*0bc0*/  @P6 FMUL R103, R103, 0.25 ;  /* 0x3e80000067676820 */ /* 0x000fe20000400000 */
[----:B-1----:R-:W-:-:S04]  /*0bd0*/  FSETP.GT.AND P6, PT, R101, 8.50705917302346158658e+37, PT ;  /* 0x7e8000006500780b */ /* 0x002fc80003fc4000 */
[----:B------:R-:W-:Y:S01]  /*0be0*/  @!P0 FMUL R103, R103, 16777216 ;  /* 0x4b80000067678820 */ /* 0x000fe20000400000 */
[----:B------:R-:W-:Y:S01]  /*0bf0*/  @!P0 FMUL R112, R112, 16777216 ;  /* 0x4b80000070708820 */ /* 0x000fe20000400000 */
[----:B------:R-:W-:Y:S01]  /*0c00*/  FSETP.GEU.AND P0, PT, R101, 1.175494350822287508e-38, PT ;  /* 0x008000006500780b */ /* 0x000fe20003f0e000 */
[----:B------:R-:W-:Y:S01]  /*0c10*/  FADD R115, R91, 0.0010000000474974513054 ;  /* 0x3a83126f5b737421 */ /* 0x000fe20000000000 */
[----:B------:R-:W-:Y:S01]  /*0c20*/  CS2R R84, SRZ ;  /* 0x0000000000547805 */ /* 0x000fe2000001ff00 */
[----:B------:R-:W-:Y:S01]  /*0c30*/  IMAD.WIDE R28, R39, 0x4, R28 ;  /* 0x00000004271c7825 */ /* 0x000fe200078e021c */
[----:B------:R-:W-:-:S03]  /*0c40*/  FSEL R113, R46, 1, P6 ;  /* 0x3f8000002e717808 */ /* 0x000fc60003000000 */
[----:B------:R-:W1:Y:S01]  /*0c50*/  MUFU.SQRT R115, R115 ;  /* 0x0000007300737308 */ /* 0x000e620000002000 */
[----:B------:R-:W-:Y:S01]  /*0c60*/  @P6 FMUL R101, R101, 0.25 ;  /* 0x3e80000065656820 */ /* 0x000fe20000400000 */
[----:B0-----:R-:W-:Y:S01]  /*0c70*/  FSETP.GT.AND P6, PT, R105, 8.50705917302346158658e+37, PT ;  /* 0x7e8000006900780b */ /* 0x001fe20003fc4000 */
[----:B------:R-:W2:Y:S01]  /*0c80*/  @!P1 LDG.E.EL R84, desc[UR4][R28.64] ;  /* 0x000000041c549981 */ /* 0x000ea2000c2e1900 */
[----:B------:R-:W-:Y:S02]  /*0c90*/  SEL R94, R94, RZ, !P1 ;  /* 0x000000ff5e5e7207 */ /* 0x000fe40004800000 */
[----:B------:R-:W-:Y:S01]  /*0ca0*/  @!P0 FMUL R101, R101, 16777216 ;  /* 0x4b80000065658820 */ /* 0x000fe20000400000 */
[----:B------:R-:W-:Y:S01]  /*0cb0*/  @!P0 FMUL R113, R113, 16777216 ;  /* 0x4b80000071718820 */ /* 0x000fe20000400000 */
[----:B------:R-:W-:Y:S01]  /*0cc0*/  FSETP.GEU.AND P0, PT, R105, 1.175494350822287508e-38, PT ;  /* 0x008000006900780b */ /* 0x000fe20003f0e000 */
[----:B------:R-:W-:Y:S02]  /*0cd0*/  IMAD.MOV.U32 R55, RZ, RZ, RZ ;  /* 0x000000ffff377224 */ /* 0x000fe400078e00ff */
[----:B------:R-:W-:Y:S01]  /*0ce0*/  FADD R116, R94, 0.0010000000474974513054 ;  /* 0x3a83126f5e747421 */ /* 0x000fe20000000000 */
[----:B------:R-:W-:-:S02]  /*0cf0*/  CS2R R56, SRZ ;  /* 0x0000000000387805 */ /* 0x000fc4000001ff00 */
[----:B------:R-:W-:Y:S01]  /*0d00*/  FSEL R114, R46, 1, P6 ;  /* 0x3f8000002e727808 */ /* 0x000fe20003000000 */
[----:B------:R-:W2:Y:S02]  /*0d10*/  @!P1 LDG.E.EL R55, desc[UR4][R28.64] ;  /* 0x000000041c379981 */ /* 0x000ea4000c2e1900 */
[----:B------:R-:W0:Y:S01]  /*0d20*/  MUFU.SQRT R116, R116 ;  /* 0x0000007400747308 */ /* 0x000e220000002000 */
[----:B------:R-:W-:Y:S01]  /*0d30*/  @P6 FMUL R105, R105, 0.25 ;  /* 0x3e80000069696820 */ /* 0x000fe20000400000 */
[----:B-1----:R-:W-:Y:S01]  /*0d40*/  FSETP.GT.AND P6, PT, R115, 8.50705917302346158658e+37, PT ;  /* 0x7e8000007300780b */ /* 0x002fe20003fc4000 */
[----:B------:R-:W2:Y:S01]  /*0d50*/  @!P1 LDG.E.EL R57, desc[UR4][R28.64] ;  /* 0x000000041c399981 */ /* 0x000ea2000c2e1900 */
[----:B------:R-:W-:Y:S01]  /*0d60*/  SEL R119, R90, RZ, !P1 ;  /* 0x000000ff5a777207 */ /* 0x000fe20004800000 */
[----:B------:R-:W-:Y:S01]  /*0d70*/  @!P0 FMUL R105, R105, 16777216 ;  /* 0x4b80000069698820 */ /* 0x000fe20000400000 */
[----:B------:R-:W-:Y:S01]  /*0d80*/  @!P0 FMUL R114, R114, 16777216 ;  /* 0x4b80000072728820 */ /* 0x000fe20000400000 */
[----:B------:R1:W2:Y:S01]  /*0d90*/  @!P1 LDG.E.EL R56, desc[UR4][R28.64] ;  /* 0x000000041c389981 */ /* 0x0002a2000c2e1900 */
[----:B------:R-:W-:-:S02]  /*0da0*/  FSETP.GEU.AND P0, PT, R115, 1.175494350822287508e-38, PT ;  /* 0x008000007300780b */ /* 0x000fc40003f0e000 */
[----:B------:R-:W-:Y:S01]  /*0db0*/  CS2R R86, SRZ ;  /* 0x0000000000567805 */ /* 0x000fe2000001ff00 */
[----:B------:R-:W-:Y:S01]  /*0dc0*/  IMAD.WIDE R24, R45, 0x4, R24 ;  /* 0x000000042d187825 */ /* 0x000fe200078e0218 */
[----:B------:R-:W-:-:S03]  /*0dd0*/  SEL R93, R93, RZ, P3 ;  /* 0x000000ff5d5d7207 */ /* 0x000fc60001800000 */
[----:B------:R-:W-:Y:S01]  /*0de0*/  FADD R119, R119, 0.0010000000474974513054 ;  /* 0x3a83126f77777421 */ /* 0x000fe20000000000 */
[----:B------:R-:W-:Y:S01]  /*0df0*/  CS2R R90, SRZ ;  /* 0x00000000005a7805 */ /* 0x000fe2000001ff00 */
[----:B------:R-:W-:Y:S01]  /*0e00*/  IMAD.WIDE R22, R45, 0x4, R22 ;  /* 0x000000042d167825 */ /* 0x000fe200078e0216 */
[----:B------:R-:W2:Y:S03]  /*0e10*/  @P3 LDG.E.EL R85, desc[UR4][R24.64+-0xe00] ;  /* 0xfff2000418553981 */ /* 0x000ea6000c2e1900 */
[----:B------:R-:W-:Y:S01]  /*0e20*/  FADD R127, R93, 0.0010000000474974513054 ;  /* 0x3a83126f5d7f7421 */ /* 0x000fe20000000000 */
[----:B------:R-:W-:Y:S02]  /*0e30*/  FSEL R117, R46, 1, P6 ;  /* 0x3f8000002e757808 */ /* 0x000fe40003000000 */
[----:B------:R-:W-:Y:S01]  /*0e40*/  SEL R106, R89, RZ, P3 ;  /* 0x000000ff596a7207 */ /* 0x000fe20001800000 */
[----:B------:R-:W2:Y:S01]  /*0e50*/  @P3 LDG.E.EL R86, desc[UR4][R24.64+-0xe00] ;  /* 0xfff2000418563981 */ /* 0x000ea2000c2e1900 */
[----:B------:R-:W1:Y:S01]  /*0e60*/  MUFU.SQRT R119, R119 ;  /* 0x0000007700777308 */ /* 0x000e620000002000 */
[----:B------:R-:W-:Y:S01]  /*0e70*/  @P6 FMUL R115, R115, 0.25 ;  /* 0x3e80000073736820 */ /* 0x000fe20000400000 */
[----:B------:R-:W-:Y:S01]  /*0e80*/  CS2R R94, SRZ ;  /* 0x00000000005e7805 */ /* 0x000fe2000001ff00 */
[----:B------:R-:W2:Y:S01]  /*0e90*/  @P3 LDG.E.EL R87, desc[UR4][R24.64+-0xe00] ;  /* 0xfff2000418573981 */ /* 0x000ea2000c2e1900 */
[----:B0-----:R-:W-:-:S02]  /*0ea0*/  FSETP.GT.AND P6, PT, R116, 8.50705917302346158658e+37, PT ;  /* 0x7e8000007400780b */ /* 0x001fc40003fc4000 */
[----:B------:R-:W-:Y:S01]  /*0eb0*/  CS2R R96, SRZ ;  /* 0x0000000000607805 */ /* 0x000fe2000001ff00 */
[----:B------:R-:W-:Y:S01]  /*0ec0*/  IMAD.MOV.U32 R98, RZ, RZ, RZ ;  /* 0x000000ffff627224 */ /* 0x000fe200078e00ff */
[----:B------:R0:W2:Y:S01]  /*0ed0*/  @P3 LDG.E.EL R88, desc[UR4][R24.64+-0xe00] ;  /* 0xfff2000418583981 */ /* 0x0000a2000c2e1900 */
[----:B------:R-:W-:Y:S01]  /*0ee0*/  @!P0 FMUL R115, R115, 16777216 ;  /* 0x4b80000073738820 */ /* 0x000fe20000400000 */
[----:B------:R-:W-:Y:S01]  /*0ef0*/  SEL R30, R30, RZ, P5 ;  /* 0x000000ff1e1e7207 */ /* 0x000fe20002800000 */
[----:B-1----:R-:W1:Y:S01]  /*0f00*/  LDC.64 R28, c[0x0][0x260] ;  /* 0x00009800ff1c7b82 */ /* 0x002e620000000a00 */
[----:B------:R-:W2:Y:S01]  /*0f10*/  @P3 LDG.E.EL R90, desc[UR4][R22.64+-0xe00] ;  /* 0xfff20004165a3981 */ /* 0x000ea2000c2e1900 */
[----:B------:R-:W-:Y:S01]  /*0f20*/  @!P0 FMUL R117, R117, 16777216 ;  /* 0x4b80000075758820 */ /* 0x000fe20000400000 */
[----:B------:R-:W-:Y:S01]  /*0f30*/  IMAD.MOV.U32 R89, RZ, RZ, RZ ;  /* 0x000000ffff597224 */ /* 0x000fe200078e00ff */
[----:B------:R-:W-:Y:S01]  /*0f40*/  FSEL R118, R46, 1, P6 ;  /* 0x3f8000002e767808 */ /* 0x000fe20003000000 */
[----:B------:R-:W2:Y:S01]  /*0f50*/  @P3 LDG.E.EL R91, desc[UR4][R22.64+-0xe00] ;  /* 0xfff20004165b3981 */ /* 0x000ea2000c2e1900 */
[----:B0-----:R-:W-:-:S02]  /*0f60*/  SEL R24, R92, RZ, !P1 ;  /* 0x000000ff5c187207 */ /* 0x001fc40004800000 */
[----:B------:R-:W-:Y:S02]  /*0f70*/  CS2R R92, SRZ ;  /* 0x00000000005c7805 */ /* 0x000fe4000001ff00 */
[----:B------:R-:W-:Y:S01]  /*0f80*/  FSETP.GEU.AND P0, PT, R116, 1.175494350822287508e-38, PT ;  /* 0x008000007400780b */ /* 0x000fe20003f0e000 */
[----:B------:R-:W2:Y:S04]  /*0f90*/  @P3 LDG.E.EL R89, desc[UR4][R22.64+-0xe00] ;  /* 0xfff2000416593981 */ /* 0x000ea8000c2e1900 */
[----:B------:R0:W2:Y:S01]  /*0fa0*/  @P3 LDG.E.EL R92, desc[UR4][R22.64+-0xe00] ;  /* 0xfff20004165c3981 */ /* 0x0000a2000c2e1900 */
[----:B------:R-:W-:Y:S01]  /*0fb0*/  FADD R24, R24, 0.0010000000474974513054 ;  /* 0x3a83126f18187421 */ /* 0x000fe20000000000 */
[----:B------:R-:W-:Y:S01]  /*0fc0*/  @P6 FMUL R116, R116, 0.25 ;  /* 0x3e80000074746820 */ /* 0x000fe20000400000 */
[C---:B------:R-:W-:Y:S01]  /*0fd0*/  FSETP.GT.AND P6, PT, R119.reuse, 8.50705917302346158658e+37, PT ;  /* 0x7e8000007700780b */ /* 0x040fe20003fc4000 */
[----:B------:R-:W2:Y:S01]  /*0fe0*/  @P5 LDG.E.EL R94, desc[UR4][R20.64+-0xe00] ;  /* 0xfff20004145e5981 */ /* 0x000ea2000c2e1900 */
[----:B------:R-:W0:Y:S03]  /*0ff0*/  MUFU.SQRT R122, R24 ;  /* 0x00000018007a7308 */ /* 0x000e260000002000 */
[----:B------:R-:W2:Y:S01]  /*1000*/  @P5 LDG.E.EL R97, desc[UR4][R32.64+-0xe00] ;  /* 0xfff2000420615981 */ /* 0x000ea2000c2e1900 */
[----:B------:R-:W-:Y:S01]  /*1010*/  @!P0 FMUL R116, R116, 16777216 ;  /* 0x4b80000074748820 */ /* 0x000fe20000400000 */
[----:B------:R-:W-:Y:S01]  /*1020*/  @!P0 FMUL R118, R118, 16777216 ;  /* 0x4b80000076768820 */ /* 0x000fe20000400000 */
[----:B------:R-:W-:Y:S01]  /*1030*/  FSETP.GEU.AND P0, PT, R119, 1.175494350822287508e-38, PT ;  /* 0x008000007700780b */ /* 0x000fe20003f0e000 */
[----:B------:R-:W2:Y:S01]  /*1040*/  @P5 LDG.E.EL R93, desc[UR4][R20.64+-0xe00] ;  /* 0xfff20004145d5981 */ /* 0x000ea2000c2e1900 */
[----:B------:R-:W-:-:S03]  /*1050*/  FADD R106, R106, 0.0010000000474974513054 ;  /* 0x3a83126f6a6a7421 */ /* 0x000fc60000000000 */
[----:B------:R-:W2:Y:S01]  /*1060*/  @P5 LDG.E.EL R98, desc[UR4][R32.64+-0xe00] ;  /* 0xfff2000420625981 */ /* 0x000ea2000c2e1900 */
[----:B------:R-:W-:-:S03]  /*1070*/  FSEL R120, R46, 1, P6 ;  /* 0x3f8000002e787808 */ /* 0x000fc60003000000 */
[----:B------:R-:W2:Y:S04]  /*1080*/  @P5 LDG.E.EL R95, desc[UR4][R20.64+-0xe00] ;  /* 0xfff20004145f5981 */ /* 0x000ea8000c2e1900 */
[----:B------:R1:W2:Y:S01]  /*1090*/  @P5 LDG.E.EL R96, desc[UR4][R32.64+-0xe00] ;  /* 0xfff2000420605981 */ /* 0x0002a2000c2e1900 */
[----:B------:R-:W1:Y:S01]  /*10a0*/  MUFU.SQRT R106, R106 ;  /* 0x0000006a006a7308 */ /* 0x000e620000002000 */
[----:B------:R-:W-:Y:S01]  /*10b0*/  @P6 FMUL R119, R119, 0.25 ;  /* 0x3e80000077776820 */ /* 0x000fe20000400000 */
[----:B0-----:R-:W-:Y:S02]  /*10c0*/  FSETP.GT.AND P6, PT, R122, 8.50705917302346158658e+37, PT ;  /* 0x7e8000007a00780b */ /* 0x001fe40003fc4000 */
[----:B------:R-:W-:Y:S02]  /*10d0*/  SEL R25, R36, RZ, P3 ;  /* 0x000000ff24197207 */ /* 0x000fe40001800000 */
[----:B------:R-:W-:Y:S01]  /*10e0*/  SEL R26, R37, RZ, P3 ;  /* 0x000000ff251a7207 */ /* 0x000fe20001800000 */
[----:B------:R-:W-:Y:S01]  /*10f0*/  @!P0 FMUL R119, R119, 16777216 ;  /* 0x4b80000077778820 */ /* 0x000fe20000400000 */
[----:B------:R-:W-:Y:S01]  /*1100*/  @!P0 FMUL R120, R120, 16777216 ;  /* 0x4b80000078788820 */ /* 0x000fe20000400000 */
[----:B------:R-:W-:Y:S01]  /*1110*/  SEL R22, R31, RZ, P5 ;  /* 0x000000ff1f167207 */ /* 0x000fe20002800000 */
[----:B------:R-:W-:Y:S01]  /*1120*/  FADD R23, R30, 0.0010000000474974513054 ;  /* 0x3a83126f1e177421 */ /* 0x000fe20000000000 */
[----:B------:R-:W-:Y:S01]  /*1130*/  FSETP.GEU.AND P0, PT, R122, 1.175494350822287508e-38, PT ;  /* 0x008000007a00780b */ /* 0x000fe20003f0e000 */
[----:B------:R-:W0:Y:S01]  /*1140*/  LDC.64 R30, c[0x0][0x268] ;  /* 0x00009a00ff1e7b82 */ /* 0x000e220000000a00 */
[----:B------:R-:W-:Y:S01]  /*1150*/  FADD R25, R25, 0.0010000000474974513054 ;  /* 0x3a83126f19197421 */ /* 0x000fe20000000000 */
[----:B------:R-:W-:Y:S01]  /*1160*/  FADD R26, R26, 0.0010000000474974513054 ;  /* 0x3a83126f1a1a7421 */ /* 0x000fe20000000000 */
[----:B------:R-:W-:-:S02]  /*1170*/  FSEL R121, R46, 1, P6 ;  /* 0x3f8000002e797808 */ /* 0x000fc40003000000 */
[----:B------:R4:W-:Y:S01]  /*1180*/  MUFU.SQRT R132, R25 ;  /* 0x0000001900847308 */ /* 0x0009e20000002000 */
[----:B------:R-:W-:Y:S01]  /*1190*/  @P6 FMUL R122, R122, 0.25 ;  /* 0x3e8000007a7a6820 */ /* 0x000fe20000400000 */
[----:B-1----:R-:W-:-:S06]  /*11a0*/  FSETP.GT.AND P6, PT, R106, 8.50705917302346158658e+37, PT ;  /* 0x7e8000006a00780b */ /* 0x002fcc0003fc4000 */
[----:B------:R1:W-:Y:S01]  /*11b0*/  MUFU.SQRT R133, R26 ;  /* 0x0000001a00857308 */ /* 0x0003e20000002000 */
[----:B----4-:R-:W4:Y:S01]  /*11c0*/  LDC.64 R24, c[0x0][0x278] ;  /* 0x00009e00ff187b82 */ /* 0x010f220000000a00 */
[----:B------:R-:W-:Y:S01]  /*11d0*/  @!P0 FMUL R122, R122, 16777216 ;  /* 0x4b8000007a7a8820 */ /* 0x000fe20000400000 */
[----:B------:R-:W-:-:S05]  /*11e0*/  @!P0 FMUL R121, R121, 16777216 ;  /* 0x4b80000079798820 */ /* 0x000fca0000400000 */
[----:B------:R-:W0:Y:S01]  /*11f0*/  MUFU.SQRT R127, R127 ;  /* 0x0000007f007f7308 */ /* 0x000e220000002000 */
[----:B-1----:R-:W1:Y:S01]  /*1200*/  LDC.64 R26, c[0x0][0x280] ;  /* 0x0000a000ff1a7b82 */ /* 0x002e620000000a00 */
[----:B------:R-:W-:Y:S01]  /*1210*/  FSETP.GEU.AND P0, PT, R106, 1.175494350822287508e-38, PT ;  /* 0x008000006a00780b */ /* 0x000fe20003f0e000 */
[----:B------:R-:W-:Y:S01]  /*1220*/  FADD R22, R22, 0.0010000000474974513054 ;  /* 0x3a83126f16167421 */ /* 0x000fe20000000000 */
[----:B------:R-:W-:Y:S01]  /*1230*/  IMAD.IADD R33, R40, 0x1, R99 ;  /* 0x0000000128217824 */ /* 0x000fe200078e0263 */
[----:B------:R-:W-:Y:S01]  /*1240*/  FSEL R123, R46, 1, P6 ;  /* 0x3f8000002e7b7808 */ /* 0x000fe20003000000 */
[----:B------:R-:W-:Y:S01]  /*1250*/  @P6 FMUL R106, R106, 0.25 ;  /* 0x3e8000006a6a6820 */ /* 0x000fe20000400000 */
[----:B------:R-:W-:Y:S01]  /*1260*/  CS2R R20, SRZ ;  /* 0x0000000000147805 */ /* 0x000fe2000001ff00 */
[----:B------:R-:W-:Y:S01]  /*1270*/  MUFU.SQRT R134, R22 ;  /* 0x0000001600867308 */ /* 0x000fe20000002000 */
[----:B------:R-:W-:Y:S01]  /*1280*/  CS2R R108, SRZ ;  /* 0x00000000006c7805 */ /* 0x000fe2000001ff00 */
[----:B------:R-:W-:Y:S01]  /*1290*/  IMAD.WIDE R32, R33, 0x4, R28 ;  /* 0x0000000421207825 */ /* 0x000fe200078e021c */
[----:B------:R-:W-:-:S03]  /*12a0*/  SEL R35, R35, RZ, P5 ;  /* 0x000000ff23237207 */ /* 0x000fc60002800000 */
[----:B0-----:R-:W-:Y:S02]  /*12b0*/  IMAD.WIDE R36, R45, 0x4, R30 ;  /* 0x000000042d247825 */ /* 0x001fe400078e021e */
[----:B------:R0:W-:Y:S01]  /*12c0*/  MUFU.SQRT R135, R23 ;  /* 0x0000001700877308 */ /* 0x0001e20000002000 */
[----:B------:R-:W-:Y:S01]  /*12d0*/  FSETP.GT.AND P6, PT, R127, 8.50705917302346158658e+37, PT ;  /* 0x7e8000007f00780b */ /* 0x000fe20003fc4000 */
[----:B------:R-:W-:Y:S01]  /*12e0*/  @!P0 FMUL R106, R106, 16777216 ;  /* 0x4b8000006a6a8820 */ /* 0x000fe20000400000 */
[----:B------:R-:W-:Y:S01]  /*12f0*/  SEL R34, R34, RZ, P5 ;  /* 0x000000ff22227207 */ /* 0x000fe20002800000 */
[----:B------:R-:W-:Y:S01]  /*1300*/  @!P0 FMUL R123, R123, 16777216 ;  /* 0x4b8000007b7b8820 */ /* 0x000fe20000400000 */
[----:B------:R-:W5:Y:S01]  /*1310*/  @!P2 LDG.E.EL R109, desc[UR4][R36.64+-0xa00] ;  /* 0xfff60004246da981 */ /* 0x000f62000c2e1900 */
[----:B0-----:R-:W-:Y:S02]  /*1320*/  CS2R R22, SRZ ;  /* 0x0000000000167805 */ /* 0x001fe4000001ff00 */
[----:B------:R-:W-:Y:S01]  /*1330*/  FSETP.GEU.AND P0, PT, R127, 1.175494350822287508e-38, PT ;  /* 0x008000007f00780b */ /* 0x000fe20003f0e000 */
[----:B------:R0:W-:Y:S01]  /*1340*/  MUFU.RCP R129, R103 ;  /* 0x0000006700817308 */ /* 0x0001e20000001000 */
[----:B------:R-:W-:Y:S01]  /*1350*/  FADD R124, R35, 0.0010000000474974513054 ;  /* 0x3a83126f237c7421 */ /* 0x000fe20000000000 */
[----:B------:R-:W-:Y:S01]  /*1360*/  FADD R126, R34, 0.0010000000474974513054 ;  /* 0x3a83126f227e7421 */ /* 0x000fe20000000000 */
[----:B------:R-:W-:Y:S01]  /*1370*/  IMAD.MOV.U32 R110, RZ, RZ, RZ ;  /* 0x000000ffff6e7224 */ /* 0x000fe200078e00ff */
[----:B------:R4:W5:Y:S01]  /*1380*/  @!P2 LDG.E.128 R20, desc[UR4][R32.64] ;  /* 0x000000042014a981 */ /* 0x000962000c1e1d00 */
[----:B-1----:R-:W-:-:S03]  /*1390*/  IMAD.WIDE R34, R45, 0x4, R26 ;  /* 0x000000042d227825 */ /* 0x002fc600078e021a */
[----:B------:R-:W5:Y:S01]  /*13a0*/  @!P2 LDG.E.EL R108, desc[UR4][R36.64+-0xa00] ;  /* 0xfff60004246ca981 */ /* 0x000f62000c2e1900 */
[----:B0-----:R-:W-:Y:S02]  /*13b0*/  CS2R R102, SRZ ;  /* 0x0000000000667805 */ /* 0x001fe4000001ff00 */
[----:B------:R-:W-:Y:S01]  /*13c0*/  FSEL R125, R46, 1, P6 ;  /* 0x3f8000002e7d7808 */ /* 0x000fe20003000000 */
[----:B------:R-:W-:Y:S01]  /*13d0*/  @P6 FMUL R127, R127, 0.25 ;  /* 0x3e8000007f7f6820 */ /* 0x000fe20000400000 */
[----:B------:R-:W5:Y:S01]  /*13e0*/  @!P2 LDG.E.EL R110, desc[UR4][R34.64+-0xa00] ;  /* 0xfff60004226ea981 */ /* 0x000f62000c2e1900 */
[----:B----4-:R-:W-:Y:S01]  /*13f0*/  IMAD.WIDE R32, R45, 0x4, R24 ;  /* 0x000000042d207825 */ /* 0x010fe200078e0218 */
[----:B------:R-:W-:Y:S01]  /*1400*/  FSETP.GT.AND P6, PT, R132, 8.50705917302346158658e+37, PT ;  /* 0x7e8000008400780b */ /* 0x000fe20003fc4000 */
[----:B------:R0:W-:Y:S01]  /*1410*/  MUFU.RCP R131, R105 ;  /* 0x0000006900837308 */ /* 0x0001e20000001000 */
[----:B------:R-:W4:Y:S04]  /*1420*/  @!P2 LDG.E.EL R102, desc[UR4][R36.64+-0xa00] ;  /* 0xfff600042466a981 */ /* 0x000f28000c2e1900 */
[----:B------:R-:W4:Y:S01]  /*1430*/  @!P2 LDG.E.EL R103, desc[UR4][R32.64+-0xa00] ;  /* 0xfff600042067a981 */ /* 0x000f22000c2e1900 */
[----:B------:R-:W-:Y:S01]  /*1440*/  @!P0 FMUL R127, R127, 16777216 ;  /* 0x4b8000007f7f8820 */ /* 0x000fe20000400000 */
[----:B------:R-:W-:Y:S01]  /*1450*/  @!P0 FMUL R125, R125, 16777216 ;  /* 0x4b8000007d7d8820 */ /* 0x000fe20000400000 */
[----:B------:R-:W-:Y:S01]  /*1460*/  IMAD.MOV.U32 R107, RZ, RZ, RZ ;  /* 0x000000ffff6b7224 */ /* 0x000fe200078e00ff */
[----:B0-----:R-:W-:-:S02]  /*1470*/  CS2R R104, SRZ ;  /* 0x0000000000687805 */ /* 0x001fc4000001ff00 */
[----:B------:R-:W-:Y:S01]  /*1480*/  FSETP.GEU.AND P0, PT, R132, 1.175494350822287508e-38, PT ;  /* 0x008000008400780b */ /* 0x000fe20003f0e000 */
[----:B------:R-:W-:Y:S02]  /*1490*/  MUFU.RCP R128, R100 ;  /* 0x0000006400807308 */ /* 0x000fe40000001000 */
[----:B------:R-:W4:Y:S01]  /*14a0*/  @!P2 LDG.E.EL R107, desc[UR4][R34.64+-0xa00] ;  /* 0xfff60004226ba981 */ /* 0x000f22000c2e1900 */
[----:B------:R-:W-:-:S03]  /*14b0*/  FSEL R140, R46, 1, P6 ;  /* 0x3f8000002e8c7808 */ /* 0x000fc60003000000 */
[----:B------:R-:W4:Y:S02]  /*14c0*/  @!P2 LDG.E.EL R104, desc[UR4][R32.64+-0xa00] ;  /* 0xfff600042068a981 */ /* 0x000f24000c2e1900 */
[----:B------:R0:W-:Y:S01]  /*14d0*/  MUFU.RCP R130, R101 ;  /* 0x0000006500827308 */ /* 0x0001e20000001000 */
[----:B------:R-:W-:Y:S01]  /*14e0*/  @P6 FMUL R132, R132, 0.25 ;  /* 0x3e80000084846820 */ /* 0x000fe20000400000 */
[----:B------:R-:W-:Y:S01]  /*14f0*/  IMAD.MOV.U32 R99, RZ, RZ, RZ ;  /* 0x000000ffff637224 */ /* 0x000fe200078e00ff */
[----:B------:R-:W-:Y:S01]  /*1500*/  FSETP.GT.AND P6, PT, R133, 8.50705917302346158658e+37, PT ;  /* 0x7e8000008500780b */ /* 0x000fe20003fc4000 */
[----:B------:R-:W-:-:S04]  /*1510*/  @!P0 FMUL R140, R140, 16777216 ;  /* 0x4b8000008c8c8820 */ /* 0x000fc80000400000 */
[----:B------:R-:W1:Y:S01]  /*1520*/  MUFU.SQRT R124, R124 ;  /* 0x0000007c007c7308 */ /* 0x000e620000002000 */
[----:B0-----:R-:W-:Y:S01]  /*1530*/  CS2R R100, SRZ ;  /* 0x0000000000647805 */ /* 0x001fe2000001ff00 */
[----:B------:R-:W-:Y:S01]  /*1540*/  @!P0 FMUL R132, R132, 16777216 ;  /* 0x4b80000084848820 */ /* 0x000fe20000400000 */
[----:B------:R-:W-:Y:S01]  /*1550*/  FSETP.GEU.AND P0, PT, R133, 1.175494350822287508e-38, PT ;  /* 0x008000008500780b */ /* 0x000fe20003f0e000 */
[----:B------:R-:W4:Y:S04]  /*1560*/  @!P2 LDG.E.EL R99, desc[UR4][R32.64+-0xa00] ;  /* 0xfff600042063a981 */ /* 0x000f28000c2e1900 */
[----:B------:R-:W4:Y:S01]  /*1570*/  @!P2 LDG.E.EL R101, desc[UR4][R36.64+-0xa00] ;  /* 0xfff600042465a981 */ /* 0x000f22000c2e1900 */
[----:B------:R0:W-:Y:S03]  /*1580*/  MUFU.RCP R136, R106 ;  /* 0x0000006a00887308 */ /* 0x0001e60000001000 */
[----:B------:R-:W4:Y:S01]  /*1590*/  @!P2 LDG.E.EL R100, desc[UR4][R34.64+-0xa00] ;  /* 0xfff600042264a981 */ /* 0x000f22000c2e1900 */
[----:B------:R-:W-:-:S03]  /*15a0*/  FSEL R142, R46, 1, P6 ;  /* 0x3f8000002e8e7808 */ /* 0x000fc60003000000 */
[----:B------:R-:W4:Y:S01]  /*15b0*/  @!P2 LDG.E.EL R105, desc[UR4][R34.64+-0xa00] ;  /* 0xfff600042269a981 */ /* 0x000f22000c2e1900 */
[----:B0-----:R-:W-:Y:S01]  /*15c0*/  IMAD.MOV.U32 R106, RZ, RZ, RZ ;  /* 0x000000ffff6a7224 */ /* 0x001fe200078e00ff */
[----:B------:R-:W0:Y:S01]  /*15d0*/  MUFU.SQRT R126, R126 ;  /* 0x0000007e007e7308 */ /* 0x000e220000002000 */
[----:B------:R-:W-:Y:S01]  /*15e0*/  @P6 FMUL R133, R133, 0.25 ;  /* 0x3e80000085856820 */ /* 0x000fe20000400000 */
[----:B-1----:R-:W-:-:S03]  /*15f0*/  FSETP.GT.AND P6, PT, R124, 8.50705917302346158658e+37, PT ;  /* 0x7e8000007c00780b */ /* 0x002fc60003fc4000 */
[----:B------:R1:W4:Y:S01]  /*1600*/  @!P2 LDG.E.EL R106, desc[UR4][R32.64+-0xa00] ;  /* 0xfff60004206aa981 */ /* 0x000322000c2e1900 */
[----:B------:R-:W-:Y:S01]  /*1610*/  @!P0 FMUL R133, R133, 16777216 ;  /* 0x4b80000085858820 */ /* 0x000fe20000400000 */
[----:B------:R-:W-:Y:S01]  /*1620*/  @!P0 FMUL R142, R142, 16777216 ;  /* 0x4b8000008e8e8820 */ /* 0x000fe20000400000 */
[C---:B------:R-:W-:Y:S01]  /*1630*/  FSETP.GEU.AND P0, PT, R124.reuse, 1.175494350822287508e-38, PT ;  /* 0x008000007c00780b */ /* 0x040fe20003f0e000 */
[----:B------:R0:W-:Y:S06]  /*1640*/  MUFU.RCP R138, R127 ;  /* 0x0000007f008a7308 */ /* 0x0001ec0000001000 */
[----:B------:R-:W-:Y:S01]  /*1650*/  @P6 FMUL R124, R124, 0.25 ;  /* 0x3e8000007c7c6820 */ /* 0x000fe20000400000 */
[----:B0-----:R-:W-:-:S02]  /*1660*/  FSEL R127, R46, 1, P6 ;  /* 0x3f8000002e7f7808 */ /* 0x001fc40003000000 */
[----:B------:R-:W-:-:S03]  /*1670*/  FSETP.GT.AND P6, PT, R126, 8.50705917302346158658e+37, PT ;  /* 0x7e8000007e00780b */ /* 0x000fc60003fc4000 */
[----:B------:R-:W-:Y:S01]  /*1680*/  @!P0 FMUL R124, R124, 16777216 ;  /* 0x4b8000007c7c8820 */ /* 0x000fe20000400000 */
[----:B------:R-:W-:Y:S01]  /*1690*/  @!P0 FMUL R127, R127, 16777216 ;  /* 0x4b8000007f7f8820 */ /* 0x000fe20000400000 */
[----:B------:R-:W-:Y:S02]  /*16a0*/  FSETP.GEU.AND P0, PT, R126, 1.175494350822287508e-38, PT ;  /* 0x008000007e00780b */ /* 0x000fe40003f0e000 */
[----:B------:R-:W-:-:S06]  /*16b0*/  FSEL R139, R46, 1, P6 ;  /* 0x3f8000002e8b7808 */ /* 0x000fcc0003000000 */
[----:B------:R-:W-:Y:S01]  /*16c0*/  @P6 FMUL R126, R126, 0.25 ;  /* 0x3e8000007e7e6820 */ /* 0x000fe20000400000 */
[----:B------:R-:W-:-:S04]  /*16d0*/  FSETP.GT.AND P6, PT, R134, 8.50705917302346158658e+37, PT ;  /* 0x7e8000008600780b */ /* 0x000fc80003fc4000 */
[----:B------:R-:W-:Y:S01]  /*16e0*/  @!P0 FMUL R126, R126, 16777216 ;  /* 0x4b8000007e7e8820 */ /* 0x000fe20000400000 */
[----:B------:R-:W-:Y:S01]  /*16f0*/  @!P0 FMUL R139, R139, 16777216 ;  /* 0x4b8000008b8b8820 */ /* 0x000fe20000400000 */
[C---:B------:R-:W-:Y:S01]  /*1700*/  FSETP.GEU.AND P0, PT, R134.reuse, 1.175494350822287508e-38, PT ;  /* 0x008000008600780b */ /* 0x040fe20003f0e000 */
[----:B------:R-:W-:Y:S08]  /*1710*/  MUFU.RCP R137, R132 ;  /* 0x0000008400897308 */ /* 0x000ff00000001000 */
[----:B------:R0:W-:Y:S01]  /*1720*/  MUFU.RCP R132, R115 ;  /* 0x0000007300847308 */ /* 0x0001e20000001000 */
[----:B------:R-:W-:Y:S01]  /*1730*/  @P6 FMUL R134, R134, 0.25 ;  /* 0x3e80000086866820 */ /* 0x000fe20000400000 */
[----:B0-----:R-:W-:-:S02]  /*1740*/  FSEL R115, R46, 1, P6 ;  /* 0x3f8000002e737808 */ /* 0x001fc40003000000 */
[----:B------:R-:W-:Y:S01]  /*1750*/  FSETP.GT.AND P6, PT, R135, 8.50705917302346158658e+37, PT ;  /* 0x7e8000008700780b */ /* 0x000fe20003fc4000 */
[----:B------:R-:W-:Y:S02]  /*1760*/  @!P0 FMUL R134, R134, 16777216 ;  /* 0x4b80000086868820 */ /* 0x000fe40000400000 */
[----:B------:R-:W-:Y:S01]  /*1770*/  @!P0 FMUL R115, R115, 16777216 ;  /* 0x4b80000073738820 */ /* 0x000fe20000400000 */
[C---:B------:R-:W-:Y:S01]  /*1780*/  FSETP.GEU.AND P0, PT, R135.reuse, 1.175494350822287508e-38, PT ;  /* 0x008000008700780b */ /* 0x040fe20003f0e000 */
[----:B------:R-:W0:Y:S08]  /*1790*/  MUFU.RCP R119, R119 ;  /* 0x0000007700777308 */ /* 0x000e300000001000 */
[----:B------:R-:W-:-:S04]  /*17a0*/  @P6 FMUL R135, R135, 0.25 ;  /* 0x3e80000087876820 */ /* 0x000fc80000400000 */
[----:B------:R-:W-:Y:S01]  /*17b0*/  @!P0 FMUL R135, R135, 16777216 ;  /* 0x4b80000087878820 */ /* 0x000fe20000400000 */
[----:B------:R-:W0:Y:S01]  /*17c0*/  MUFU.RCP R134, R134 ;  /* 0x0000008600867308 */ /* 0x000e220000001000 */
[----:B-1----:R-:W-:-:S07]  /*17d0*/  FSEL R32, R46, 1, P6 ;  /* 0x3f8000002e207808 */ /* 0x002fce0003000000 */
[----:B------:R-:W1:Y:S08]  /*17e0*/  MUFU.RCP R37, R116 ;  /* 0x0000007400257308 */ /* 0x000e700000001000 */
[----:B------:R-:W1:Y:S01]  /*17f0*/  MUFU.RCP R135, R135 ;  /* 0x0000008700877308 */ /* 0x000e620000001000 */
[----:B------:R-:W-:Y:S01]  /*1800*/  @!P0 FMUL R32, R32, 16777216 ;  /* 0x4b80000020208820 */ /* 0x000fe20000400000 */
[----:B---3--:R-:W-:Y:S01]  /*1810*/  SEL R34, R79, RZ, P5 ;  /* 0x000000ff4f227207 */ /* 0x008fe20002800000 */
[----:B0-----:R-:W-:Y:S01]  /*1820*/  FMUL R120, R119, R120 ;  /* 0x0000007877787220 */ /* 0x001fe20000400000 */
[----:B------:R-:W-:Y:S01]  /*1830*/  SEL R9, R9, RZ, P5 ;  /* 0x000000ff09097207 */ /* 0x000fe20002800000 */
[----:B------:R-:W-:Y:S01]  /*1840*/  FMUL R119, R134, R115 ;  /* 0x0000007386777220 */ /* 0x000fe20000400000 */
[----:B-1----:R-:W-:-:S02]  /*1850*/  FMUL R118, R37, R118 ;  /* 0x0000007625767220 */ /* 0x002fc40000400000 */
[----:B------:R-:W0:Y:S01]  /*1860*/  MUFU.RCP R124, R124 ;  /* 0x0000007c007c7308 */ /* 0x000e220000001000 */
[----:B------:R-:W-:Y:S01]  /*1870*/  SEL R37, R80, RZ, P5 ;  /* 0x000000ff50257207 */ /* 0x000fe20002800000 */
[----:B------:R-:W-:Y:S01]  /*1880*/  FADD R9, R9, -R34 ;  /* 0x8000002209097221 */ /* 0x000fe20000000000 */
[----:B------:R-:W-:Y:S01]  /*1890*/  SEL R35, R78, RZ, P5 ;  /* 0x000000ff4e237207 */ /* 0x000fe20002800000 */
[----:B------:R-:W-:Y:S01]  /*18a0*/  FMUL R115, R135, R32 ;  /* 0x0000002087737220 */ /* 0x000fe20000400000 */
[----:B------:R-:W-:Y:S02]  /*18b0*/  SEL R32, R10, RZ, P5 ;  /* 0x000000ff0a207207 */ /* 0x000fe40002800000 */
[----:B------:R-:W-:Y:S02]  /*18c0*/  SEL R10, R8, RZ, P5 ;  /* 0x000000ff080a7207 */ /* 0x000fe40002800000 */
[----:B------:R-:W-:Y:S02]  /*18d0*/  SEL R33, R11, RZ, P5 ;  /* 0x000000ff0b217207 */ /* 0x000fe40002800000 */
[----:B------:R-:W-:Y:S01]  /*18e0*/  SEL R34, R81, RZ, P5 ;  /* 0x000000ff51227207 */ /* 0x000fe20002800000 */
[----:B------:R-:W-:Y:S01]  /*18f0*/  FADD R8, R32, -R37 ;  /* 0x8000002520087221 */ /* 0x000fe20000000000 */
[----:B------:R-:W-:Y:S01]  /*1900*/  FADD R11, R10, -R35 ;  /* 0x800000230a0b7221 */ /* 0x000fe20000000000 */
[----:B------:R-:W-:-:S02]  /*1910*/  SEL R35, R82, RZ, P5 ;  /* 0x000000ff52237207 */ /* 0x000fc40002800000 */
[----:B------:R-:W-:Y:S01]  /*1920*/  FADD R10, R33, -R34 ;  /* 0x80000022210a7221 */ /* 0x000fe20000000000 */
[----:B------:R-:W-:Y:S01]  /*1930*/  SEL R36, R83, RZ, P5 ;  /* 0x000000ff53247207 */ /* 0x000fe20002800000 */
[----:B------:R-:W-:Y:S01]  /*1940*/  FMUL R32, R119, R8 ;  /* 0x0000000877207220 */ /* 0x000fe20000400000 */
[----:B------:R-:W-:Y:S02]  /*1950*/  SEL R33, R4, RZ, P3 ;  /* 0x000000ff04217207 */ /* 0x000fe40001800000 */
[----:B------:R-:W-:Y:S01]  /*1960*/  SEL R4, R62, RZ, !P2 ;  /* 0x000000ff3e047207 */ /* 0x000fe20005000000 */
[----:B------:R-:W-:Y:S01]  /*1970*/  FFMA R32, R35, R32, R36 ;  /* 0x0000002023207223 */ /* 0x000fe20000000024 */
[----:B0-----:R-:W-:Y:S01]  /*1980*/  FMUL R124, R124, R127 ;  /* 0x0000007f7c7c7220 */ /* 0x001fe20000400000 */
[----:B------:R-:W-:Y:S02]  /*1990*/  SEL R7, R7, RZ, P3 ;  /* 0x000000ff07077207 */ /* 0x000fe40001800000 */
[----:B------:R-:W-:Y:S01]  /*19a0*/  SEL R36, R77, RZ, P3 ;  /* 0x000000ff4d247207 */ /* 0x000fe20001800000 */
[----:B------:R-:W-:Y:S01]  /*19b0*/  FADD R4, R4, 0.0010000000474974513054 ;  /* 0x3a83126f04047421 */ /* 0x000fe20000000000 */
[----:B------:R-:W-:-:S02]  /*19c0*/  SEL R6, R6, RZ, P3 ;  /* 0x000000ff06067207 */ /* 0x000fc40001800000 */
[----:B------:R-:W-:Y:S02]  /*19d0*/  SEL R35, R66, RZ, P3 ;  /* 0x000000ff42237207 */ /* 0x000fe40001800000 */
[----:B------:R-:W-:Y:S02]  /*19e0*/  SEL R5, R5, RZ, P3 ;  /* 0x000000ff05057207 */ /* 0x000fe40001800000 */
[----:B------:R-:W-:Y:S01]  /*19f0*/  SEL R34, R65, RZ, P3 ;  /* 0x000000ff41227207 */ /* 0x000fe20001800000 */
[----:B------:R-:W-:Y:S01]  /*1a00*/  FMUL R8, R124, R11 ;  /* 0x0000000b7c087220 */ /* 0x000fe20000400000 */
[----:B------:R-:W-:Y:S01]  /*1a10*/  FADD R11, R7, -R36 ;  /* 0x80000024070b7221 */ /* 0x000fe20000000000 */
[----:B------:R-:W-:Y:S01]  /*1a20*/  FADD R7, R6, -R35 ;  /* 0x8000002306077221 */ /* 0x000fe20000000000 */
[----:B------:R-:W0:Y:S01]  /*1a30*/  MUFU.SQRT R4, R4 ;  /* 0x0000000400047308 */ /* 0x000e220000002000 */
[----:B------:R-:W-:Y:S01]  /*1a40*/  FADD R6, R5, -R34 ;  /* 0x8000002205067221 */ /* 0x000fe20000000000 */
[----:B------:R-:W-:-:S02]  /*1a50*/  SEL R12, R12, RZ, !P1 ;  /* 0x000000ff0c0c7207 */ /* 0x000fc40004800000 */
[----:B------:R-:W-:Y:S02]  /*1a60*/  SEL R5, R76, RZ, !P1 ;  /* 0x000000ff4c057207 */ /* 0x000fe40004800000 */
[----:B------:R-:W-:Y:S02]  /*1a70*/  SEL R74, R74, RZ, !P2 ;  /* 0x000000ff4a4a7207 */ /* 0x000fe40005000000 */
[----:B------:R-:W-:Y:S01]  /*1a80*/  SEL R62, R67, RZ, P3 ;  /* 0x000000ff433e7207 */ /* 0x000fe20001800000 */
[----:B------:R-:W-:Y:S02]  /*1a90*/  FADD R12, R12, -R5 ;  /* 0x800000050c0c7221 */ /* 0x000fe40000000000 */
[----:B------:R-:W-:Y:S01]  /*1aa0*/  FADD R5, R74, 0.0010000000474974513054 ;  /* 0x3a83126f4a057421 */ /* 0x000fe20000000000 */
[----:B------:R-:W1:Y:S01]  /*1ab0*/  MUFU.RCP R122, R122 ;  /* 0x0000007a007a7308 */ /* 0x000e620000001000 */
[----:B------:R-:W-:Y:S01]  /*1ac0*/  FADD R62, R33, -R62 ;  /* 0x8000003e213e7221 */ /* 0x000fe20000000000 */
[----:B------:R-:W-:-:S02]  /*1ad0*/  SEL R33, R13, RZ, !P1 ;  /* 0x000000ff0d217207 */ /* 0x000fc40004800000 */
[----:B------:R-:W-:Y:S02]  /*1ae0*/  SEL R13, R14, RZ, !P1 ;  /* 0x000000ff0e0d7207 */ /* 0x000fe40004800000 */
[----:B------:R-:W-:Y:S02]  /*1af0*/  SEL R34, R75, RZ, !P1 ;  /* 0x000000ff4b227207 */ /* 0x000fe40004800000 */
[----:B------:R-:W3:Y:S01]  /*1b00*/  MUFU.SQRT R5, R5 ;  /* 0x0000000500057308 */ /* 0x000ee20000002000 */
[----:B0-----:R-:W-:Y:S02]  /*1b10*/  FSETP.GT.AND P6, PT, R4, 8.50705917302346158658e+37, PT ;  /* 0x7e8000000400780b */ /* 0x001fe40003fc4000 */
[----:B------:R-:W-:Y:S01]  /*1b20*/  FADD R13, R13, -R34 ;  /* 0x800000220d0d7221 */ /* 0x000fe20000000000 */
[----:B------:R-:W-:Y:S02]  /*1b30*/  SEL R68, R68, RZ, !P2 ;  /* 0x000000ff44447207 */ /* 0x000fe40005000000 */
[----:B------:R-:W-:Y:S01]  /*1b40*/  SEL R14, R15, RZ, !P1 ;  /* 0x000000ff0f0e7207 */ /* 0x000fe20004800000 */
[----:B------:R-:W-:Y:S01]  /*1b50*/  FMUL R120, R120, R13 ;  /* 0x0000000d78787220 */ /* 0x000fe20000400000 */
[----:B------:R-:W-:Y:S01]  /*1b60*/  SEL R15, R60, RZ, !P1 ;  /* 0x000000ff3c0f7207 */ /* 0x000fe20004800000 */
[----:B------:R-:W-:Y:S01]  /*1b70*/  FADD R13, R68, 0.0010000000474974513054 ;  /* 0x3a83126f440d7421 */ /* 0x000fe20000000000 */
[----:B------:R-:W-:Y:S01]  /*1b80*/  FMUL R117, R132, R117 ;  /* 0x0000007584757220 */ /* 0x000fe20000400000 */
[----:B-1----:R-:W-:Y:S01]  /*1b90*/  FMUL R121, R122, R121 ;  /* 0x000000797a797220 */ /* 0x002fe20000400000 */
[----:B------:R-:W-:Y:S01]  /*1ba0*/  FSETP.GEU.AND P0, PT, R4, 1.175494350822287508e-38, PT ;  /* 0x008000000400780b */ /* 0x000fe20003f0e000 */
[----:B------:R-:W-:Y:S01]  /*1bb0*/  FADD R14, R14, -R15 ;  /* 0x8000000f0e0e7221 */ /* 0x000fe20000000000 */
[----:B------:R-:W-:Y:S01]  /*1bc0*/  FMUL R35, R117, R12 ;  /* 0x0000000c75237220 */ /* 0x000fe20000400000 */
[----:B------:R-:W0:Y:S01]  /*1bd0*/  MUFU.SQRT R13, R13 ;  /* 0x0000000d000d7308 */ /* 0x000e220000002000 */
[----:B------:R-:W-:Y:S01]  /*1be0*/  @P6 FMUL R4, R4, 0.25 ;  /* 0x3e80000004046820 */ /* 0x000fe20000400000 */
[----:B------:R-:W-:Y:S01]  /*1bf0*/  FSEL R12, R46, 1, P6 ;  /* 0x3f8000002e0c7808 */ /* 0x000fe20003000000 */
[----:B------:R-:W-:Y:S01]  /*1c00*/  FMUL R121, R121, R14 ;  /* 0x0000000e79797220 */ /* 0x000fe20000400000 */
[----:B---3--:R-:W-:-:S02]  /*1c10*/  FSETP.GT.AND P6, PT, R5, 8.50705917302346158658e+37, PT ;  /* 0x7e8000000500780b */ /* 0x008fc40003fc4000 */
[----:B------:R-:W-:Y:S02]  /*1c20*/  SEL R70, R70, RZ, !P1 ;  /* 0x000000ff46467207 */ /* 0x000fe40004800000 */
[----:B------:R-:W-:-:S03]  /*1c30*/  SEL R14, R64, RZ, !P2 ;  /* 0x000000ff400e7207 */ /* 0x000fc60005000000 */
[----:B------:R-:W-:Y:S02]  /*1c40*/  FADD R15, R33, -R70 ;  /* 0x80000046210f7221 */ /* 0x000fe40000000000 */
[----:B------:R-:W-:Y:S01]  /*1c50*/  FADD R14, R14, 0.0010000000474974513054 ;  /* 0x3a83126f0e0e7421 */ /* 0x000fe20000000000 */
[----:B------:R-:W-:Y:S01]  /*1c60*/  @!P0 FMUL R4, R4, 16777216 ;  /* 0x4b80000004048820 */ /* 0x000fe20000400000 */
[----:B------:R-:W-:Y:S01]  /*1c70*/  FMUL R118, R118, R15 ;  /* 0x0000000f76767220 */ /* 0x000fe20000400000 */
[----:B--2---:R-:W-:Y:S01]  /*1c80*/  SEL R15, R17, RZ, !P4 ;  /* 0x000000ff110f7207 */ /* 0x004fe20006000000 */
[----:B------:R-:W-:Y:S01]  /*1c90*/  @!P0 FMUL R12, R12, 16777216 ;  /* 0x4b8000000c0c8820 */ /* 0x000fe20000400000 */
[----:B------:R-:W-:Y:S01]  /*1ca0*/  SEL R17, R16, RZ, !P4 ;  /* 0x000000ff10117207 */ /* 0x000fe20006000000 */
[----:B------:R-:W1:Y:S01]  /*1cb0*/  MUFU.SQRT R14, R14 ;  /* 0x0000000e000e7308 */ /* 0x000e620000002000 */
[C---:B------:R-:W-:Y:S01]  /*1cc0*/  FSETP.GEU.AND P0, PT, R5.reuse, 1.175494350822287508e-38, PT ;  /* 0x008000000500780b */ /* 0x040fe20003f0e000 */
[----:B------:R-:W-:Y:S01]  /*1cd0*/  @P6 FMUL R5, R5, 0.25 ;  /* 0x3e80000005056820 */ /* 0x000fe20000400000 */
[----:B------:R-:W-:-:S02]  /*1ce0*/  FSEL R16, R46, 1, P6 ;  /* 0x3f8000002e107808 */ /* 0x000fc40003000000 */
[----:B0-----:R-:W-:Y:S02]  /*1cf0*/  FSETP.GT.AND P6, PT, R13, 8.50705917302346158658e+37, PT ;  /* 0x7e8000000d00780b */ /* 0x001fe40003fc4000 */
[----:B------:R-:W-:Y:S01]  /*1d00*/  SEL R36, R61, RZ, !P4 ;  /* 0x000000ff3d247207 */ /* 0x000fe20006000000 */
[----:B------:R-:W-:Y:S01]  /*1d10*/  FMUL R112, R129, R112 ;  /* 0x0000007081707220 */ /* 0x000fe20000400000 */
[----:B------:R-:W-:-:S03]  /*1d20*/  SEL R34, R18, RZ, !P4 ;  /* 0x000000ff12227207 */ /* 0x000fc60006000000 */
[----:B------:R-:W-:Y:S01]  /*1d30*/  FADD R15, R15, -R36 ;  /* 0x800000240f0f7221 */ /* 0x000fe20000000000 */
[----:B------:R-:W-:Y:S01]  /*1d40*/  SEL R18, R73, RZ, !P4 ;  /* 0x000000ff49127207 */ /* 0x000fe20006000000 */
[----:B------:R-:W-:Y:S01]  /*1d50*/  @!P0 FMUL R5, R5, 16777216 ;  /* 0x4b80000005058820 */ /* 0x000fe20000400000 */
[----:B------:R-:W-:Y:S01]  /*1d60*/  @!P0 FMUL R16, R16, 16777216 ;  /* 0x4b80000010108820 */ /* 0x000fe20000400000 */
[----:B------:R-:W-:Y:S01]  /*1d70*/  SEL R19, R19, RZ, !P4 ;  /* 0x000000ff13137207 */ /* 0x000fe20006000000 */
[----:B------:R-:W-:Y:S01]  /*1d80*/  FMUL R33, R112, R15 ;  /* 0x0000000f70217220 */ /* 0x000fe20000400000 */
[----:B------:R-:W-:Y:S02]  /*1d90*/  SEL R58, R58, RZ, !P4 ;  /* 0x000000ff3a3a7207 */ /* 0x000fe40006000000 */
[C---:B------:R-:W-:Y:S01]  /*1da0*/  FSETP.GEU.AND P0, PT, R13.reuse, 1.175494350822287508e-38, PT ;  /* 0x008000000d00780b */ /* 0x040fe20003f0e000 */
[----:B------:R-:W-:Y:S01]  /*1db0*/  @P6 FMUL R13, R13, 0.25 ;  /* 0x3e8000000d0d6820 */ /* 0x000fe20000400000 */
[----:B------:R-:W-:-:S02]  /*1dc0*/  SEL R63, R63, RZ, !P4 ;  /* 0x000000ff3f3f7207 */ /* 0x000fc40006000000 */
[----:B------:R-:W-:Y:S01]  /*1dd0*/  FSEL R15, R46, 1, P6 ;  /* 0x3f8000002e0f7808 */ /* 0x000fe20003000000 */
[----:B------:R-:W-:Y:S01]  /*1de0*/  FMUL R111, R128, R111 ;  /* 0x0000006f806f7220 */ /* 0x000fe20000400000 */
[----:B-1----:R-:W-:Y:S01]  /*1df0*/  FSETP.GT.AND P6, PT, R14, 8.50705917302346158658e+37, PT ;  /* 0x7e8000000e00780b */ /* 0x002fe20003fc4000 */
[----:B------:R-:W-:Y:S01]  /*1e00*/  FADD R18, R17, -R18 ;  /* 0x8000001211127221 */ /* 0x000fe20000000000 */
[----:B------:R-:W-:Y:S01]  /*1e10*/  FADD R17, R19, -R58 ;  /* 0x8000003a13117221 */ /* 0x000fe20000000000 */
[----:B------:R-:W-:Y:S01]  /*1e20*/  FMUL R113, R130, R113 ;  /* 0x0000007182717220 */ /* 0x000fe20000400000 */
[----:B------:R-:W-:Y:S01]  /*1e30*/  FADD R34, R34, -R63 ;  /* 0x8000003f22227221 */ /* 0x000fe20000000000 */
[----:B------:R-:W-:Y:S01]  /*1e40*/  SEL R19, R72, RZ, !P4 ;  /* 0x000000ff48137207 */ /* 0x000fe20006000000 */
[----:B------:R-:W-:Y:S01]  /*1e50*/  FMUL R18, R111, R18 ;  /* 0x000000126f127220 */ /* 0x000fe20000400000 */
[----:B------:R-:W-:Y:S01]  /*1e60*/  SEL R60, R71, RZ, !P4 ;  /* 0x000000ff473c7207 */ /* 0x000fe20006000000 */
[----:B------:R-:W-:Y:S01]  /*1e70*/  FMUL R114, R131, R114 ;  /* 0x0000007283727220 */ /* 0x000fe20000400000 */
[----:B------:R-:W-:Y:S01]  /*1e80*/  FMUL R37, R113, R34 ;  /* 0x0000002271257220 */ /* 0x000fe20000400000 */
[----:B------:R-:W-:-:S02]  /*1e90*/  SEL R58, R69, RZ, !P4 ;  /* 0x000000ff453a7207 */ /* 0x000fc40006000000 */
[----:B------:R-:W-:Y:S01]  /*1ea0*/  SEL R59, R59, RZ, !P4 ;  /* 0x000000ff3b3b7207 */ /* 0x000fe20006000000 */
[----:B------:R-:W-:Y:S01]  /*1eb0*/  FFMA R34, R19, R18, R60 ;  /* 0x0000001213227223 */ /* 0x000fe2000000003c */
[----:B------:R-:W-:Y:S01]  /*1ec0*/  @!P0 FMUL R13, R13, 16777216 ;  /* 0x4b8000000d0d8820 */ /* 0x000fe20000400000 */
[----:B------:R-:W-:Y:S01]  /*1ed0*/  @!P0 FMUL R15, R15, 16777216 ;  /* 0x4b8000000f0f8820 */ /* 0x000fe20000400000 */
[----:B------:R-:W-:Y:S01]  /*1ee0*/  FMUL R36, R114, R17 ;  /* 0x0000001172247220 */ /* 0x000fe20000400000 */
[C---:B------:R-:W-:Y:S01]  /*1ef0*/  FSETP.GEU.AND P0, PT, R14.reuse, 1.175494350822287508e-38, PT ;  /* 0x008000000e00780b */ /* 0x040fe20003f0e000 */
[----:B------:R-:W-:Y:S01]  /*1f00*/  @P6 FMUL R14, R14, 0.25 ;  /* 0x3e8000000e0e6820 */ /* 0x000fe20000400000 */
[----:B------:R-:W-:Y:S01]  /*1f10*/  FSEL R17, R46, 1, P6 ;  /* 0x3f8000002e117808 */ /* 0x000fe20003000000 */
[----:B------:R-:W-:Y:S01]  /*1f20*/  FFMA R33, R58, R33, R59 ;  /* 0x000000213a217223 */ /* 0x000fe2000000003b */
[----:B------:R-:W-:Y:S02]  /*1f30*/  SEL R50, R50, RZ, !P4 ;  /* 0x000000ff32327207 */ /* 0x000fe40006000000 */
[----:B------:R-:W-:-:S02]  /*1f40*/  SEL R53, R53, RZ, !P4 ;  /* 0x000000ff35357207 */ /* 0x000fc40006000000 */
[----:B------:R-:W-:Y:S02]  /*1f50*/  FSETP.GEU.AND P6, PT, R34, RZ, PT ;  /* 0x000000ff2200720b */ /* 0x000fe40003fce000 */
[----:B-----5:R-:W-:Y:S02]  /*1f60*/  SEL R52, R52, RZ, !P1 ;  /* 0x000000ff34347207 */ /* 0x020fe40004800000 */
[----:B------:R-:W-:Y:S01]  /*1f70*/  SEL R59, R84, RZ, !P1 ;  /* 0x000000ff543b7207 */ /* 0x000fe20004800000 */
[----:B------:R-:W-:Y:S01]  /*1f80*/  FFMA R37, R50, R37, R53 ;  /* 0x0000002532257223 */ /* 0x000fe20000000035 */
[----:B------:R-:W-:Y:S02]  /*1f90*/  SEL R58, RZ, 0x1, P6 ;  /* 0x00000001ff3a7807 */ /* 0x000fe40003000000 */
[----:B------:R-:W-:Y:S02]  /*1fa0*/  SEL R19, R54, RZ, !P4 ;  /* 0x000000ff36137207 */ /* 0x000fe40006000000 */
[----:B------:R-:W-:-:S02]  /*1fb0*/  SEL R18, R51, RZ, !P4 ;  /* 0x000000ff33127207 */ /* 0x000fc40006000000 */
[----:B------:R-:W-:Y:S01]  /*1fc0*/  FSETP.GEU.AND P6, PT, R33, RZ, PT ;  /* 0x000000ff2100720b */ /* 0x000fe20003fce000 */
[----:B------:R-:W-:Y:S02]  /*1fd0*/  FFMA R35, R52, R35, R59 ;  /* 0x0000002334237223 */ /* 0x000fe4000000003b */
[----:B------:R-:W-:Y:S01]  /*1fe0*/  FFMA R36, R19, R36, R18 ;  /* 0x0000002413247223 */ /* 0x000fe20000000012 */
[----:B------:R-:W-:Y:S02]  /*1ff0*/  SEL R59, RZ, 0x1fffe, P6 ;  /* 0x0001fffeff3b7807 */ /* 0x000fe40003000000 */
[----:B------:R-:W-:Y:S02]  /*2000*/  FSETP.GEU.AND P6, PT, R37, RZ, PT ;  /* 0x000000ff2500720b */ /* 0x000fe40003fce000 */
[----:B------:R-:W-:Y:S02]  /*2010*/  SEL R19, R48, RZ, !P1 ;  /* 0x000000ff30137207 */ /* 0x000fe40004800000 */
[----:B------:R-:W-:-:S02]  /*2020*/  SEL R53, RZ, 0x4, P6 ;  /* 0x00000004ff357807 */ /* 0x000fc40003000000 */
[----:B------:R-:W-:Y:S02]  /*2030*/  SEL R47, R47, RZ, !P1 ;  /* 0x000000ff2f2f7207 */ /* 0x000fe40004800000 */
[----:B------:R-:W-:Y:S02]  /*2040*/  SEL R48, R55, RZ, !P1 ;  /* 0x000000ff37307207 */ /* 0x000fe40004800000 */
[----:B------:R-:W-:Y:S01]  /*2050*/  FSETP.GEU.AND P6, PT, R36, RZ, PT ;  /* 0x000000ff2400720b */ /* 0x000fe20003fce000 */
[----:B------:R-:W0:Y:S01]  /*2060*/  MUFU.RCP R133, R133 ;  /* 0x0000008500857308 */ /* 0x000e220000001000 */
[----:B------:R-:W-:Y:S02]  /*2070*/  SEL R18, R49, RZ, !P1 ;  /* 0x000000ff31127207 */ /* 0x000fe40004800000 */
[----:B------:R-:W-:Y:S01]  /*2080*/  SEL R57, R57, RZ, !P1 ;  /* 0x000000ff39397207 */ /* 0x000fe20004800000 */
[----:B------:R-:W-:Y:S01]  /*2090*/  FFMA R49, R47, R118, R48 ;  /* 0x000000762f317223 */ /* 0x000fe20000000030 */
[----:B------:R-:W-:-:S02]  /*20a0*/  SEL R54, RZ, 0x7fff8, P6 ;  /* 0x0007fff8ff367807 */ /* 0x000fc40003000000 */
[----:B------:R-:W-:Y:S02]  /*20b0*/  SEL R56, R56, RZ, !P1 ;  /* 0x000000ff38387207 */ /* 0x000fe40004800000 */
[----:B------:R-:W-:Y:S01]  /*20c0*/  FSETP.GEU.AND P6, PT, R35, RZ, PT ;  /* 0x000000ff2300720b */ /* 0x000fe20003fce000 */
[----:B------:R-:W-:Y:S02]  /*20d0*/  FFMA R47, R18, R121, R57 ;  /* 0x00000079122f7223 */ /* 0x000fe40000000039 */
[----:B------:R-:W-:Y:S01]  /*20e0*/  FFMA R48, R19, R120, R56 ;  /* 0x0000007813307223 */ /* 0x000fe20000000038 */
[----:B------:R-:W-:Y:S02]  /*20f0*/  SEL R57, RZ, 0x1, P6 ;  /* 0x00000001ff397807 */ /* 0x000fe40003000000 */
[----:B------:R-:W-:Y:S01]  /*2100*/  FSETP.GEU.AND P6, PT, R49, RZ, PT ;  /* 0x000000ff3100720b */ /* 0x000fe20003fce000 */
[----:B------:R-:W-:Y:S01]  /*2110*/  FMUL R140, R137, R140 ;  /* 0x0000008c898c7220 */ /* 0x000fe20000400000 */
[----:B------:R-:W-:-:S02]  /*2120*/  SEL R18, R87, RZ, P3 ;  /* 0x000000ff57127207 */ /* 0x000fc40001800000 */
[----:B------:R-:W-:Y:S01]  /*2130*/  SEL R60, RZ, 0x1fffe, P6 ;  /* 0x0001fffeff3c7807 */ /* 0x000fe20003000000 */
[----:B------:R-:W-:Y:S01]  /*2140*/  FMUL R7, R140, R7 ;  /* 0x000000078c077220 */ /* 0x000fe20000400000 */
[----:B------:R-:W-:Y:S02]  /*2150*/  SEL R19, R90, RZ, P3 ;  /* 0x000000ff5a137207 */ /* 0x000fe40001800000 */
[----:B------:R-:W-:Y:S01]  /*2160*/  FSETP.GEU.AND P6, PT, R48, RZ, PT ;  /* 0x000000ff3000720b */ /* 0x000fe20003fce000 */
[----:B0-----:R-:W-:Y:S01]  /*2170*/  FMUL R142, R133, R142 ;  /* 0x0000008e858e7220 */ /* 0x001fe20000400000 */
[----:B------:R-:W0:Y:S01]  /*2180*/  MUFU.RCP R126, R126 ;  /* 0x0000007e007e7308 */ /* 0x000e220000001000 */
[----:B------:R-:W-:Y:S01]  /*2190*/  SEL R88, R88, RZ, P3 ;  /* 0x000000ff58587207 */ /* 0x000fe20001800000 */
[----:B------:R-:W-:Y:S01]  /*21a0*/  FFMA R7, R18, R7, R19 ;  /* 0x0000000712077223 */ /* 0x000fe20000000013 */
[----:B------:R-:W-:Y:S01]  /*21b0*/  SEL R55, RZ, 0x4, P6 ;  /* 0x00000004ff377807 */ /* 0x000fe20003000000 */
[----:B------:R-:W-:Y:S01]  /*21c0*/  FMUL R11, R142, R11 ;  /* 0x0000000b8e0b7220 */ /* 0x000fe20000400000 */
[----:B------:R-:W-:-:S02]  /*21d0*/  SEL R51, R92, RZ, P3 ;  /* 0x000000ff5c337207 */ /* 0x000fc40001800000 */
[----:B------:R-:W-:Y:S01]  /*21e0*/  FSETP.GEU.AND P6, PT, R47, RZ, PT ;  /* 0x000000ff2f00720b */ /* 0x000fe20003fce000 */
[----:B------:R-:W-:Y:S01]  /*21f0*/  FMUL R123, R136, R123 ;  /* 0x0000007b887b7220 */ /* 0x000fe20000400000 */
[----:B------:R-:W-:Y:S01]  /*2200*/  FMUL R125, R138, R125 ;  /* 0x0000007d8a7d7220 */ /* 0x000fe20000400000 */
[----:B------:R-:W-:Y:S01]  /*2210*/  FFMA R11, R88, R11, R51 ;  /* 0x0000000b580b7223 */ /* 0x000fe20000000033 */
[----:B------:R-:W-:Y:S01]  /*2220*/  SEL R56, RZ, 0x7fff8, P6 ;  /* 0x0007fff8ff387807 */ /* 0x000fe20003000000 */
[----:B------:R-:W-:Y:S01]  /*2230*/  FMUL R62, R123, R62 ;  /* 0x0000003e7b3e7220 */ /* 0x000fe20000400000 */
[----:B------:R-:W-:Y:S02]  /*2240*/  SEL R85, R85, RZ, P3 ;  /* 0x000000ff55557207 */ /* 0x000fe40001800000 */
[----:B------:R-:W-:Y:S02]  /*2250*/  SEL R18, R89, RZ, P3 ;  /* 0x000000ff59127207 */ /* 0x000fe40001800000 */
[----:B------:R-:W-:Y:S01]  /*2260*/  FSETP.GEU.AND P6, PT, R7, RZ, PT ;  /* 0x000000ff0700720b */ /* 0x000fe20003fce000 */
[----:B------:R-:W-:Y:S01]  /*2270*/  FMUL R6, R125, R6 ;  /* 0x000000067d067220 */ /* 0x000fe20000400000 */
[----:B------:R-:W-:-:S02]  /*2280*/  SEL R19, R86, RZ, P3 ;  /* 0x000000ff56137207 */ /* 0x000fc40001800000 */
[----:B------:R-:W-:Y:S01]  /*2290*/  SEL R50, R91, RZ, P3 ;  /* 0x000000ff5b327207 */ /* 0x000fe20001800000 */
[----:B------:R-:W-:Y:S01]  /*22a0*/  FFMA R62, R85, R62, R18 ;  /* 0x0000003e553e7223 */ /* 0x000fe20000000012 */
[----:B------:R-:W-:Y:S02]  /*22b0*/  SEL R61, RZ, 0x1fffe, P6 ;  /* 0x0001fffeff3d7807 */ /* 0x000fe40003000000 */
[----:B------:R-:W-:Y:S02]  /*22c0*/  SEL R51, R94, RZ, P5 ;  /* 0x000000ff5e337207 */ /* 0x000fe40002800000 */
[----:B------:R-:W-:Y:S02]  /*22d0*/  SEL R52, R97, RZ, P5 ;  /* 0x000000ff61347207 */ /* 0x000fe40002800000 */
[----:B------:R-:W-:Y:S01]  /*22e0*/  FSETP.GEU.AND P6, PT, R11, RZ, PT ;  /* 0x000000ff0b00720b */ /* 0x000fe20003fce000 */
[----:B------:R-:W-:Y:S02]  /*22f0*/  FFMA R18, R19, R6, R50 ;  /* 0x0000000613127223 */ /* 0x000fe40000000032 */
[----:B------:R-:W1:Y:S01]  /*2300*/  MUFU.RCP R19, R4 ;  /* 0x0000000400137308 */ /* 0x000e620000001000 */
[----:B------:R-:W-:Y:S01]  /*2310*/  SEL R68, RZ, 0x1, P6 ;  /* 0x00000001ff447807 */ /* 0x000fe20003000000 */
[----:B------:R-:W-:Y:S01]  /*2320*/  FFMA R51, R51, R8, R52 ;  /* 0x0000000833337223 */ /* 0x000fe20000000034 */
[----:B0-----:R-:W-:Y:S01]  /*2330*/  FMUL R126, R126, R139 ;  /* 0x0000008b7e7e7220 */ /* 0x001fe20000400000 */
[----:B------:R-:W-:Y:S01]  /*2340*/  FSETP.GEU.AND P6, PT, R62, RZ, PT ;  /* 0x000000ff3e00720b */ /* 0x000fe20003fce000 */
[----:B------:R-:W-:Y:S01]  /*2350*/  FMUL R115, R115, R10 ;  /* 0x0000000a73737220 */ /* 0x000fe20000400000 */
[----:B------:R-:W-:-:S02]  /*2360*/  SEL R93, R93, RZ, P5 ;  /* 0x000000ff5d5d7207 */ /* 0x000fc40002800000 */
[----:B------:R-:W-:Y:S01]  /*2370*/  SEL R52, R98, RZ, P5 ;  /* 0x000000ff62347207 */ /* 0x000fe20002800000 */
[----:B------:R-:W-:Y:S01]  /*2380*/  FMUL R9, R126, R9 ;  /* 0x000000097e097220 */ /* 0x000fe20000400000 */
[----:B------:R-:W-:Y:S02]  /*2390*/  SEL R50, R95, RZ, P5 ;  /* 0x000000ff5f327207 */ /* 0x000fe40002800000 */
[----:B------:R-:W-:Y:S01]  /*23a0*/  SEL R63, R96, RZ, P5 ;  /* 0x000000ff603f7207 */ /* 0x000fe20002800000 */
[----:B------:R-:W-:Y:S01]  /*23b0*/  FFMA R52, R93, R115, R52 ;  /* 0x000000735d347223 */ /* 0x000fe20000000034 */
[----:B------:R-:W-:Y:S02]  /*23c0*/  SEL R6, RZ, 0x7fff8, P6 ;  /* 0x0007fff8ff067807 */ /* 0x000fe40003000000 */
[----:B------:R-:W-:Y:S01]  /*23d0*/  FSETP.GEU.AND P6, PT, R18, RZ, PT ;  /* 0x000000ff1200720b */ /* 0x000fe20003fce000 */
[----:B------:R-:W-:Y:S01]  /*23e0*/  FFMA R50, R50, R9, R63 ;  /* 0x0000000932327223 */ /* 0x000fe2000000003f */
[----:B------:R-:W-:-:S02]  /*23f0*/  P2R R64, PR, RZ, 0x10 ;  /* 0x00000010ff407803 */ /* 0x000fc40000000000 */
[----:B------:R-:W-:Y:S02]  /*2400*/  SEL R9, RZ, 0x4, P6 ;  /* 0x00000004ff097807 */ /* 0x000fe40003000000 */
[----:B------:R-:W-:Y:S02]  /*2410*/  FSETP.GEU.AND P6, PT, R32, RZ, PT ;  /* 0x000000ff2000720b */ /* 0x000fe40003fce000 */
[----:B------:R-:W-:Y:S01]  /*2420*/  FSETP.GEU.AND P4, PT, R52, RZ, PT ;  /* 0x000000ff3400720b */ /* 0x000fe20003f8e000 */
[----:B-1----:R-:W-:Y:S01]  /*2430*/  FMUL R65, R19, R12 ;  /* 0x0000000c13417220 */ /* 0x002fe20000400000 */
[----:B------:R-:W-:Y:S02]  /*2440*/  SEL R10, RZ, 0x1fffe, P6 ;  /* 0x0001fffeff0a7807 */ /* 0x000fe40003000000 */
[----:B------:R-:W-:Y:S02]  /*2450*/  SEL R19, RZ, 0x1, P4 ;  /* 0x00000001ff137807 */ /* 0x000fe40002000000 */
[----:B------:R-:W-:Y:S01]  /*2460*/  FSETP.GEU.AND P6, PT, R51, RZ, PT ;  /* 0x000000ff3300720b */ /* 0x000fe20003fce000 */
[----:B------:R-:W0:Y:S01]  /*2470*/  MUFU.RCP R5, R5 ;  /* 0x0000000500057308 */ /* 0x000e220000001000 */
[----:B------:R-:W-:-:S02]  /*2480*/  IMAD.IADD R58, R58, 0x1, R59 ;  /* 0x000000013a3a7824 */ /* 0x000fc400078e023b */
[----:B------:R-:W-:Y:S01]  /*2490*/  SEL R8, RZ, 0x7fff8, P6 ;  /* 0x0007fff8ff087807 */ /* 0x000fe20003000000 */
[----:B------:R-:W-:Y:S01]  /*24a0*/  IMAD.IADD R10, R10, 0x1, R19 ;  /* 0x000000010a0a7824 */ /* 0x000fe200078e0213 */
[----:B------:R-:W-:Y:S01]  /*24b0*/  FSETP.GEU.AND P6, PT, R50, RZ, PT ;  /* 0x000000ff3200720b */ /* 0x000fe20003fce000 */
[----:B------:R-:W-:Y:S01]  /*24c0*/  IMAD.IADD R61, R61, 0x1, R68 ;  /* 0x000000013d3d7824 */ /* 0x000fe200078e0244 */
[----:B------:R-:W-:Y:S01]  /*24d0*/  LOP3.LUT R58, R58, 0x3, RZ, 0xc0, !PT ;  /* 0x000000033a3a7812 */ /* 0x000fe200078ec0ff */
[----:B------:R-:W1:Y:S01]  /*24e0*/  MUFU.RCP R4, R13 ;  /* 0x0000000d00047308 */ /* 0x000e620000001000 */
[----:B------:R-:W-:Y:S02]  /*24f0*/  SEL R63, RZ, 0x4, P6 ;  /* 0x00000004ff3f7807 */ /* 0x000fe40003000000 */
[----:B------:R-:W-:Y:S02]  /*2500*/  LOP3.LUT R10, R10, 0x3, RZ, 0xc0, !PT ;  /* 0x000000030a0a7812 */ /* 0x000fe400078ec0ff */
[----:B------:R-:W-:Y:S01]  /*2510*/  LOP3.LUT R61, R61, 0x3, RZ, 0xc0, !PT ;  /* 0x000000033d3d7812 */ /* 0x000fe200078ec0ff */
[----:B------:R-:W-:Y:S01]  /*2520*/  IMAD.IADD R57, R57, 0x1, R60 ;  /* 0x0000000139397824 */ /* 0x000fe200078e023c */
[----:B------:R-:W-:-:S02]  /*2530*/  IADD3 R53, R58, R54, R53 ;  /* 0x000000363a357210 */ /* 0x000fc40007ffe035 */
[----:B------:R-:W-:Y:S01]  /*2540*/  IADD3 R8, R10, R8, R63 ;  /* 0x000000080a087210 */ /* 0x000fe20007ffe03f */
[----:B0-----:R-:W-:Y:S01]  /*2550*/  FMUL R16, R5, R16 ;  /* 0x0000001005107220 */ /* 0x001fe20000400000 */
[----:B------:R-:W-:Y:S01]  /*2560*/  IADD3 R6, R61, R6, R9 ;  /* 0x000000063d067210 */ /* 0x000fe20007ffe009 */
[----:B------:R-:W-:Y:S01]  /*2570*/  IMAD.SHL.U32 R5, R53, 0x100, RZ ;  /* 0x0000010035057824 */ /* 0x000fe200078e00ff */
[----:B------:R-:W-:Y:S02]  /*2580*/  LOP3.LUT R9, R8, 0xf, RZ, 0xc0, !PT ;  /* 0x0000000f08097812 */ /* 0x000fe400078ec0ff */
[----:B------:R-:W-:Y:S02]  /*2590*/  LOP3.LUT R57, R57, 0x3, RZ, 0xc0, !PT ;  /* 0x0000000339397812 */ /* 0x000fe400078ec0ff */
[----:B------:R-:W-:Y:S01]  /*25a0*/  LOP3.LUT R5, R5, 0xf00, RZ, 0xe2, !PT ;  /* 0x00000f0005057812 */ /* 0x000fe200078ee2ff */
[----:B------:R-:W-:Y:S01]  /*25b0*/  IMAD R6, R6, 0x10, R9 ;  /* 0x0000001006067824 */ /* 0x000fe200078e0209 */
[----:B------:R-:W-:Y:S01]  /*25c0*/  IADD3 R56, R57, R56, R55 ;  /* 0x0000003839387210 */ /* 0x000fe20007ffe037 */
[----:B-1----:R-:W-:Y:S01]  /*25d0*/  FMUL R15, R4, R15 ;  /* 0x0000000f040f7220 */ /* 0x002fe20000400000 */
[----:B------:R-:W-:-:S02]  /*25e0*/  SEL R109, R109, RZ, !P2 ;  /* 0x000000ff6d6d7207 */ /* 0x000fc40005000000 */
[----:B------:R-:W-:Y:S01]  /*25f0*/  SEL R4, R20, RZ, !P2 ;  /* 0x000000ff14047207 */ /* 0x000fe20005000000 */
[----:B------:R-:W-:Y:S01]  /*2600*/  IMAD R5, R56, 0x1000, R5 ;  /* 0x0000100038057824 */ /* 0x000fe200078e0205 */
[----:B------:R-:W-:-:S03]  /*2610*/  LOP3.LUT R6, R6, 0xff, RZ, 0xc0, !PT ;  /* 0x000000ff06067812 */ /* 0x000fc600078ec0ff */
[----:B------:R-:W-:Y:S02]  /*2620*/  FADD R4, R4, -R109 ;  /* 0x8000006d04047221 */ /* 0x000fe40000000000 */
[----:B------:R-:W-:Y:S01]  /*2630*/  IMAD.IADD R5, R5, 0x1, R6 ;  /* 0x0000000105057824 */ /* 0x000fe200078e0206 */
[----:B----4-:R-:W-:Y:S01]  /*2640*/  SEL R103, R103, RZ, !P2 ;  /* 0x000000ff67677207 */ /* 0x010fe20005000000 */
[----:B------:R-:W-:Y:S01]  /*2650*/  FMUL R6, R65, R4 ;  /* 0x0000000441067220 */ /* 0x000fe20000400000 */
[----:B------:R-:W-:Y:S02]  /*2660*/  SEL R110, R110, RZ, !P2 ;  /* 0x000000ff6e6e7207 */ /* 0x000fe40005000000 */
[----:B------:R-:W-:Y:S02]  /*2670*/  SEL R21, R21, RZ, !P2 ;  /* 0x000000ff15157207 */ /* 0x000fe40005000000 */
[----:B------:R-:W-:Y:S01]  /*2680*/  SEL R108, R108, RZ, !P2 ;  /* 0x000000ff6c6c7207 */ /* 0x000fe20005000000 */
[----:B------:R-:W-:Y:S01]  /*2690*/  @!P0 FMUL R14, R14, 16777216 ;  /* 0x4b8000000e0e8820 */ /* 0x000fe20000400000 */
[----:B------:R-:W-:Y:S01]  /*26a0*/  LOP3.LUT R20, R5, 0xffff, RZ, 0xc0, !PT ;  /* 0x0000ffff05147812 */ /* 0x000fe200078ec0ff */
[----:B------:R-:W-:Y:S01]  /*26b0*/  FFMA R6, R103, R6, R110 ;  /* 0x0000000667067223 */ /* 0x000fe2000000006e */
[----:B------:R-:W-:-:S02]  /*26c0*/  SEL R22, R22, RZ, !P2 ;  /* 0x000000ff16167207 */ /* 0x000fc40005000000 */
[----:B------:R-:W-:Y:S01]  /*26d0*/  SEL R9, R102, RZ, !P2 ;  /* 0x000000ff66097207 */ /* 0x000fe20005000000 */
[----:B------:R-:W-:Y:S01]  /*26e0*/  FADD R5, R21, -R108 ;  /* 0x8000006c15057221 */ /* 0x000fe20000000000 */
[----:B------:R-:W-:Y:S01]  /*26f0*/  SHF.R.U32.HI R8, RZ, 0x7, R20 ;  /* 0x00000007ff087819 */ /* 0x000fe20000011614 */
[----:B------:R-:W-:Y:S01]  /*2700*/  @!P0 FMUL R17, R17, 16777216 ;  /* 0x4b80000011118820 */ /* 0x000fe20000400000 */
[----:B------:R-:W0:Y:S01]  /*2710*/  MUFU.RCP R14, R14 ;  /* 0x0000000e000e7308 */ /* 0x000e220000001000 */
[----:B------:R-:W-:Y:S01]  /*2720*/  FADD R4, R22, -R9 ;  /* 0x8000000916047221 */ /* 0x000fe20000000000 */
[----:B------:R-:W-:Y:S01]  /*2730*/  SEL R104, R104, RZ, !P2 ;  /* 0x000000ff68687207 */ /* 0x000fe20005000000 */
[----:B------:R-:W-:Y:S01]  /*2740*/  FMUL R5, R16, R5 ;  /* 0x0000000510057220 */ /* 0x000fe20000400000 */
[----:B------:R-:W-:Y:S02]  /*2750*/  SEL R107, R107, RZ, !P2 ;  /* 0x000000ff6b6b7207 */ /* 0x000fe40005000000 */
[----:B------:R-:W-:-:S02]  /*2760*/  FSETP.GEU.AND P0, PT, R6, RZ, PT ;  /* 0x000000ff0600720b */ /* 0x000fc40003f0e000 */
[----:B------:R-:W-:Y:S01]  /*2770*/  LOP3.LUT R9, R8, 0x1, RZ, 0xc0, !PT ;  /* 0x0000000108097812 */ /* 0x000fe200078ec0ff */
[----:B------:R-:W-:Y:S01]  /*2780*/  FMUL R8, R15, R4 ;  /* 0x000000040f087220 */ /* 0x000fe20000400000 */
[----:B------:R-:W-:Y:S01]  /*2790*/  FSEL R4, R6, RZ, P0 ;  /* 0x000000ff06047208 */ /* 0x000fe20000000000 */
[----:B------:R-:W-:Y:S01]  /*27a0*/  FFMA R5, R104, R5, R107 ;  /* 0x0000000568057223 */ /* 0x000fe2000000006b */
[----:B------:R-:W-:Y:S02]  /*27b0*/  ISETP.NE.U32.AND P0, PT, R9, 0x1, PT ;  /* 0x000000010900780c */ /* 0x000fe40003f05070 */
[----:B------:R-:W-:Y:S02]  /*27c0*/  SHF.R.U32.HI R6, RZ, 0x6, R20 ;  /* 0x00000006ff067819 */ /* 0x000fe40000011614 */
[----:B------:R-:W-:Y:S02]  /*27d0*/  FSEL R62, R62, RZ, P0 ;  /* 0x000000ff3e3e7208 */ /* 0x000fe40000000000 */
[----:B------:R-:W-:-:S02]  /*27e0*/  SEL R23, R23, RZ, !P2 ;  /* 0x000000ff17177207 */ /* 0x000fc40005000000 */
[----:B------:R-:W-:Y:S02]  /*27f0*/  SEL R12, R101, RZ, !P2 ;  /* 0x000000ff650c7207 */ /* 0x000fe40005000000 */
[----:B------:R-:W-:Y:S02]  /*2800*/  SEL R9, R99, RZ, !P2 ;  /* 0x000000ff63097207 */ /* 0x000fe40005000000 */
[----:B------:R-:W-:Y:S02]  /*2810*/  SEL R100, R100, RZ, !P2 ;  /* 0x000000ff64647207 */ /* 0x000fe40005000000 */
[C---:B------:R-:W-:Y:S02]  /*2820*/  FSETP.GEU.AND P0, PT, R5.reuse, RZ, PT ;  /* 0x000000ff0500720b */ /* 0x040fe40003f0e000 */
[----:B------:R-:W-:Y:S01]  /*2830*/  LOP3.LUT R10, R6, 0x1, RZ, 0xc0, !PT ;  /* 0x00000001060a7812 */ /* 0x000fe200078ec0ff */
[----:B0-----:R-:W-:Y:S01]  /*2840*/  FMUL R17, R14, R17 ;  /* 0x000000110e117220 */ /* 0x001fe20000400000 */
[----:B------:R-:W-:Y:S01]  /*2850*/  FSEL R5, R5, RZ, P0 ;  /* 0x000000ff05057208 */ /* 0x000fe20000000000 */
[----:B------:R-:W-:Y:S01]  /*2860*/  FADD R6, R23, -R12 ;  /* 0x8000000c17067221 */ /* 0x000fe20000000000 */
[----:B------:R-:W-:Y:S01]  /*2870*/  FFMA R9, R9, R8, R100 ;  /* 0x0000000809097223 */ /* 0x000fe20000000064 */
[----:B------:R-:W-:-:S02]  /*2880*/  ISETP.NE.U32.AND P0, PT, R10, 0x1, PT ;  /* 0x000000010a00780c */ /* 0x000fc40003f05070 */
[----:B------:R-:W-:Y:S01]  /*2890*/  SHF.R.U32.HI R8, RZ, 0x5, R20 ;  /* 0x00000005ff087819 */ /* 0x000fe20000011614 */
[----:B------:R-:W-:Y:S01]  /*28a0*/  FMUL R6, R17, R6 ;  /* 0x0000000611067220 */ /* 0x000fe20000400000 */
[----:B------:R-:W-:Y:S02]  /*28b0*/  SEL R13, R106, RZ, !P2 ;  /* 0x000000ff6a0d7207 */ /* 0x000fe40005000000 */
[----:B------:R-:W-:Y:S02]  /*28c0*/  SEL R12, R105, RZ, !P2 ;  /* 0x000000ff690c7207 */ /* 0x000fe40005000000 */
[----:B------:R-:W-:Y:S02]  /*28d0*/  FSEL R18, R18, RZ, P0 ;  /* 0x000000ff12127208 */ /* 0x000fe40000000000 */
[----:B------:R-:W-:Y:S02]  /*28e0*/  FSETP.GEU.AND P0, PT, R9, RZ, PT ;  /* 0x000000ff0900720b */ /* 0x000fe40003f0e000 */
[----:B------:R-:W-:Y:S01]  /*28f0*/  LOP3.LUT R10, R8, 0x1, RZ, 0xc0, !PT ;  /* 0x00000001080a7812 */ /* 0x000fe200078ec0ff */
[----:B------:R-:W-:Y:S01]  /*2900*/  FFMA R8, R13, R6, R12 ;  /* 0x000000060d087223 */ /* 0x000fe2000000000c */
[----:B------:R-:W-:Y:S01]  /*2910*/  FSEL R6, R9, RZ, P0 ;  /* 0x000000ff09067208 */ /* 0x000fe20000000000 */
[----:B------:R-:W0:Y:S01]  /*2920*/  LDC.64 R12, c[0x0][0x248] ;  /* 0x00009200ff0c7b82 */ /* 0x000e220000000a00 */
[----:B------:R-:W-:-:S02]  /*2930*/  ISETP.NE.U32.AND P0, PT, R10, 0x1, PT ;  /* 0x000000010a00780c */ /* 0x000fc40003f05070 */
[----:B------:R-:W-:Y:S02]  /*2940*/  SHF.R.U32.HI R9, RZ, 0x4, R20 ;  /* 0x00000004ff097819 */ /* 0x000fe40000011614 */
[----:B------:R-:W-:Y:S02]  /*2950*/  FSEL R17, R7, RZ, P0 ;  /* 0x000000ff07117208 */ /* 0x000fe40000000000 */
[C---:B------:R-:W-:Y:S02]  /*2960*/  FSETP.GEU.AND P0, PT, R8.reuse, RZ, PT ;  /* 0x000000ff0800720b */ /* 0x040fe40003f0e000 */
[----:B------:R-:W-:Y:S02]  /*2970*/  LOP3.LUT R9, R9, 0x1, RZ, 0xc0, !PT ;  /* 0x0000000109097812 */ /* 0x000fe400078ec0ff */
[----:B------:R-:W-:Y:S01]  /*2980*/  FSEL R7, R8, RZ, P0 ;  /* 0x000000ff08077208 */ /* 0x000fe20000000000 */
[----:B------:R-:W-:Y:S01]  /*2990*/  VIADD R8, R45, 0xfffffe80 ;  /* 0xfffffe802d087836 */ /* 0x000fe20000000000 */
[----:B------:R-:W-:-:S04]  /*29a0*/  ISETP.NE.U32.AND P0, PT, R9, 0x1, PT ;  /* 0x000000010900780c */ /* 0x000fc80003f05070 */
[----:B------:R-:W-:Y:S02]  /*29b0*/  FSEL R19, R11, RZ, P0 ;  /* 0x000000ff0b137208 */ /* 0x000fe40000000000 */
[----:B------:R-:W-:Y:S02]  /*29c0*/  ISETP.GE.U32.AND P0, PT, R8, 0x100, PT ;  /* 0x000001000800780c */ /* 0x000fe40003f06070 */
[----:B------:R-:W-:Y:S01]  /*29d0*/  CS2R R10, SRZ ;  /* 0x00000000000a7805 */ /* 0x000fe2000001ff00 */
[----:B0-----:R-:W-:-:S10]  /*29e0*/  IMAD.WIDE R8, R45, 0x4, R12 ;  /* 0x000000042d087825 */ /* 0x001fd400078e020c */
[----:B------:R-:W2:Y:S04]  /*29f0*/  @!P0 LDG.E.EL R10, desc[UR4][R8.64+-0x600] ;  /* 0xfffa0004080a8981 */ /* 0x000ea8000c2e1900 */
[----:B------:R-:W3:Y:S01]  /*2a00*/  @!P0 LDG.E.EL R11, desc[UR4][R8.64+-0x600] ;  /* 0xfffa0004080b8981 */ /* 0x000ee2000c2e1900 */
[----:B------:R-:W-:-:S06]  /*2a10*/  CS2R R14, SRZ ;  /* 0x00000000000e7805 */ /* 0x000fcc000001ff00 */
[----:B------:R-:W4:Y:S04]  /*2a20*/  @!P0 LDG.E.EL R14, desc[UR4][R8.64+-0x600] ;  /* 0xfffa0004080e8981 */ /* 0x000f28000c2e1900 */
[----:B------:R4:W5:Y:S01]  /*2a30*/  @!P0 LDG.E.EL R15, desc[UR4][R8.64+-0x600] ;  /* 0xfffa0004080f8981 */ /* 0x000962000c2e1900 */
[----:B------:R-:W-:Y:S02]  /*2a40*/  @P2 FSEL R5, R18, RZ, P3 ;  /* 0x000000ff12052208 */ /* 0x000fe40001800000 */
[----:B------:R-:W-:Y:S02]  /*2a50*/  @P2 FSEL R4, R62, RZ, P3 ;  /* 0x000000ff3e042208 */ /* 0x000fe40001800000 */
[----:B------:R-:W-:Y:S02]  /*2a60*/  @P2 FSEL R6, R17, RZ, P3 ;  /* 0x000000ff11062208 */ /* 0x000fe40001800000 */
[----:B------:R-:W-:-:S02]  /*2a70*/  @P2 FSEL R7, R19, RZ, P3 ;  /* 0x000000ff13072208 */ /* 0x000fc40001800000 */
[----:B--2---:R-:W-:-:S05]  /*2a80*/  SEL R10, R10, RZ, !P0 ;  /* 0x000000ff0a0a7207 */ /* 0x004fca0004000000 */
[----:B------:R-:W-:-:S04]  /*2a90*/  FADD R10, R10, 0.0010000000474974513054 ;  /* 0x3a83126f0a0a7421 */ /* 0x000fc80000000000 */
[----:B------:R-:W0:Y:S01]  /*2aa0*/  MUFU.SQRT R16, R10 ;  /* 0x0000000a00107308 */ /* 0x000e220000002000 */
[----:B---3--:R-:W-:-:S05]  /*2ab0*/  SEL R11, R11, RZ, !P0 ;  /* 0x000000ff0b0b7207 */ /* 0x008fca0004000000 */
[----:B------:R-:W-:-:S04]  /*2ac0*/  FADD R11, R11, 0.0010000000474974513054 ;  /* 0x3a83126f0b0b7421 */ /* 0x000fc80000000000 */
[----:B------:R-:W1:Y:S01]  /*2ad0*/  MUFU.SQRT R18, R11 ;  /* 0x0000000b00127308 */ /* 0x000e620000002000 */
[----:B----4-:R-:W-:Y:S02]  /*2ae0*/  SEL R8, R14, RZ, !P0 ;  /* 0x000000ff0e087207 */ /* 0x010fe40004000000 */
[----:B0-----:R-:W-:-:S03]  /*2af0*/  FSETP.GT.AND P2, PT, R16, 8.50705917302346158658e+37, PT ;  /* 0x7e8000001000780b */ /* 0x001fc60003f44000 */
[----:B------:R-:W-:Y:S01]  /*2b00*/  FADD R8, R8, 0.0010000000474974513054 ;  /* 0x3a83126f08087421 */ /* 0x000fe20000000000 */
[----:B-----5:R-:W-:Y:S02]  /*2b10*/  SEL R53, R15, RZ, !P0 ;  /* 0x000000ff0f357207 */ /* 0x020fe40004000000 */
[----:B------:R-:W-:Y:S01]  /*2b20*/  FSETP.GEU.AND P3, PT, R16, 1.175494350822287508e-38, PT ;  /* 0x008000001000780b */ /* 0x000fe20003f6e000 */
[----:B------:R-:W0:Y:S01]  /*2b30*/  MUFU.SQRT R14, R8 ;  /* 0x00000008000e7308 */ /* 0x000e220000002000 */
[----:B------:R-:W-:-:S05]  /*2b40*/  FSEL R15, R46, 1, P2 ;  /* 0x3f8000002e0f7808 */ /* 0x000fca0001000000 */
[----:B------:R-:W-:Y:S01]  /*2b50*/  @P2 FMUL R16, R16, 0.25 ;  /* 0x3e80000010102820 */ /* 0x000fe20000400000 */
[----:B-1----:R-:W-:Y:S01]  /*2b60*/  FSETP.GT.AND P2, PT, R18, 8.50705917302346158658e+37, PT ;  /* 0x7e8000001200780b */ /* 0x002fe20003f44000 */
[----:B------:R-:W-:-:S04]  /*2b70*/  FADD R53, R53, 0.0010000000474974513054 ;  /* 0x3a83126f35357421 */ /* 0x000fc80000000000 */
[----:B------:R-:W-:Y:S01]  /*2b80*/  @!P3 FMUL R16, R16, 16777216 ;  /* 0x4b8000001010b820 */ /* 0x000fe20000400000 */
[----:B------:R-:W-:Y:S01]  /*2b90*/  @!P3 FMUL R15, R15, 16777216 ;  /* 0x4b8000000f0fb820 */ /* 0x000fe20000400000 */
[----:B------:R-:W-:Y:S01]  /*2ba0*/  FSETP.GEU.AND P3, PT, R18, 1.175494350822287508e-38, PT ;  /* 0x008000001200780b */ /* 0x000fe20003f6e000 */
[----:B------:R-:W1:Y:S01]  /*2bb0*/  MUFU.SQRT R53, R53 ;  /* 0x0000003500357308 */ /* 0x000e620000002000 */
[----:B------:R-:W-:-:S04]  /*2bc0*/  FSEL R65, R46, 1, P2 ;  /* 0x3f8000002e417808 */ /* 0x000fc80001000000 */
[----:B------:R-:W-:Y:S01]  /*2bd0*/  @P2 FMUL R18, R18, 0.25 ;  /* 0x3e80000012122820 */ /* 0x000fe20000400000 */
[----:B0-----:R-:W-:-:S06]  /*2be0*/  FSETP.GT.AND P2, PT, R14, 8.50705917302346158658e+37, PT ;  /* 0x7e8000000e00780b */ /* 0x001fcc0003f44000 */
[----:B------:R-:W-:Y:S01]  /*2bf0*/  @!P3 FMUL R18, R18, 16777216 ;  /* 0x4b8000001212b820 */ /* 0x000fe20000400000 */
[----:B------:R-:W-:Y:S01]  /*2c00*/  @!P3 FMUL R65, R65, 16777216 ;  /* 0x4b8000004141b820 */ /* 0x000fe20000400000 */
[----:B------:R-:W-:Y:S02]  /*2c10*/  FSETP.GEU.AND P3, PT, R14, 1.175494350822287508e-38, PT ;  /* 0x008000000e00780b */ /* 0x000fe40003f6e000 */
[----:B------:R-:W-:-:S03]  /*2c20*/  FSEL R67, R46, 1, P2 ;  /* 0x3f8000002e437808 */ /* 0x000fc60001000000 */
[----:B------:R-:W-:Y:S01]  /*2c30*/  @P2 FMUL R14, R14, 0.25 ;  /* 0x3e8000000e0e2820 */ /* 0x000fe20000400000 */
[----:B-1----:R-:W-:Y:S01]  /*2c40*/  FSETP.GT.AND P2, PT, R53, 8.50705917302346158658e+37, PT ;  /* 0x7e8000003500780b */ /* 0x002fe20003f44000 */
[----:B------:R-:W-:-:S06]  /*2c50*/  VIADD R8, R39, 0xfffffe80 ;  /* 0xfffffe8027087836 */ /* 0x000fcc0000000000 */
[----:B------:R-:W-:Y:S01]  /*2c60*/  @!P3 FMUL R14, R14, 16777216 ;  /* 0x4b8000000e0eb820 */ /* 0x000fe20000400000 */
[----:B------:R-:W-:Y:S01]  /*2c70*/  @!P3 FMUL R67, R67, 16777216 ;  /* 0x4b8000004343b820 */ /* 0x000fe20000400000 */
[C---:B------:R-:W-:Y:S02]  /*2c80*/  FSETP.GEU.AND P3, PT, R53.reuse, 1.175494350822287508e-38, PT ;  /* 0x008000003500780b */ /* 0x040fe40003f6e000 */
[----:B------:R-:W-:Y:S02]  /*2c90*/  FSEL R21, R46, 1, P2 ;  /* 0x3f8000002e157808 */ /* 0x000fe40001000000 */
[----:B------:R-:W-:Y:S01]  /*2ca0*/  @P2 FMUL R53, R53, 0.25 ;  /* 0x3e80000035352820 */ /* 0x000fe20000400000 */
[----:B------:R-:W-:Y:S01]  /*2cb0*/  ISETP.GE.U32.AND P2, PT, R8, 0x100, PT ;  /* 0x000001000800780c */ /* 0x000fe20003f46070 */
[----:B------:R-:W-:Y:S02]  /*2cc0*/  IMAD.MOV.U32 R10, RZ, RZ, RZ ;  /* 0x000000ffff0a7224 */ /* 0x000fe400078e00ff */
[----:B------:R-:W-:-:S10]  /*2cd0*/  IMAD.WIDE R8, R39, 0x4, R12 ;  /* 0x0000000427087825 */ /* 0x000fd400078e020c */
[----:B------:R-:W2:Y:S02]  /*2ce0*/  @!P2 LDG.E.EL R10, desc[UR4][R8.64+-0x600] ;  /* 0xfffa0004080aa981 */ /* 0x000ea4000c2e1900 */
[----:B--2---:R-:W-:-:S05]  /*2cf0*/  SEL R10, R10, RZ, !P2 ;  /* 0x000000ff0a0a7207 */ /* 0x004fca0005000000 */
[----:B------:R-:W-:Y:S01]  /*2d00*/  FADD R11, R10, 0.0010000000474974513054 ;  /* 0x3a83126f0a0b7421 */ /* 0x000fe20000000000 */
[----:B------:R-:W-:-:S06]  /*2d10*/  IMAD.MOV.U32 R10, RZ, RZ, RZ ;  /* 0x000000ffff0a7224 */ /* 0x000fcc00078e00ff */
[----:B------:R-:W2:Y:S02]  /*2d20*/  @!P2 LDG.E.EL R10, desc[UR4][R8.64+-0x600] ;  /* 0xfffa0004080aa981 */ /* 0x000ea4000c2e1900 */
[----:B--2---:R-:W-:-:S05]  /*2d30*/  SEL R10, R10, RZ, !P2 ;  /* 0x000000ff0a0a7207 */ /* 0x004fca0005000000 */
[----:B------:R-:W-:Y:S01]  /*2d40*/  FADD R12, R10, 0.0010000000474974513054 ;  /* 0x3a83126f0a0c7421 */ /* 0x000fe20000000000 */
[----:B------:R-:W-:-:S06]  /*2d50*/  IMAD.MOV.U32 R10, RZ, RZ, RZ ;  /* 0x000000ffff0a7224 */ /* 0x000fcc00078e00ff */
[----:B------:R-:W2:Y:S01]  /*2d60*/  @!P2 LDG.E.EL R10, desc[UR4][R8.64+-0x600] ;  /* 0xfffa0004080aa981 */ /* 0x000ea2000c2e1900 */
[----:B------:R0:W1:Y:S01]  /*2d70*/  MUFU.SQRT R55, R11 ;  /* 0x0000000b00377308 */ /* 0x0000620000002000 */
[----:B------:R-:W-:Y:S01]  /*2d80*/  @!P3 FMUL R53, R53, 16777216 ;  /* 0x4b8000003535b820 */ /* 0x000fe20000400000 */
[----:B------:R-:W-:Y:S01]  /*2d90*/  @!P3 FMUL R21, R21, 16777216 ;  /* 0x4b8000001515b820 */ /* 0x000fe20000400000 */
[----:B--2---:R-:W-:-:S05]  /*2da0*/  SEL R10, R10, RZ, !P2 ;  /* 0x000000ff0a0a7207 */ /* 0x004fca0005000000 */
[----:B0-----:R-:W-:Y:S01]  /*2db0*/  FADD R11, R10, 0.0010000000474974513054 ;  /* 0x3a83126f0a0b7421 */ /* 0x001fe20000000000 */
[----:B------:R-:W-:-:S06]  /*2dc0*/  IMAD.MOV.U32 R10, RZ, RZ, RZ ;  /* 0x000000ffff0a7224 */ /* 0x000fcc00078e00ff */
[----:B------:R0:W2:Y:S01]  /*2dd0*/  @!P2 LDG.E.EL R10, desc[UR4][R8.64+-0x600] ;  /* 0xfffa0004080aa981 */ /* 0x0000a2000c2e1900 */
[----:B------:R-:W3:Y:S01]  /*2de0*/  MUFU.SQRT R57, R12 ;  /* 0x0000000c00397308 */ /* 0x000ee20000002000 */
[C---:B-1----:R-:W-:Y:S02]  /*2df0*/  FSETP.GT.AND P3, PT, R55.reuse, 8.50705917302346158658e+37, PT ;  /* 0x7e8000003700780b */ /* 0x042fe40003f64000 */
[----:B------:R-:W-:Y:S02]  /*2e00*/  P2R R70, PR, RZ, 0x1 ;  /* 0x00000001ff467803 */ /* 0x000fe40000000000 */
[C---:B------:R-:W-:Y:S02]  /*2e10*/  FSETP.GEU.AND P0, PT, R55.reuse, 1.175494350822287508e-38, PT ;  /* 0x008000003700780b */ /* 0x040fe40003f0e000 */
[----:B------:R-:W-:Y:S01]  /*2e20*/  FSEL R22, R46, 1, P3 ;  /* 0x3f8000002e167808 */ /* 0x000fe20001800000 */
[----:B------:R-:W1:Y:S06]  /*2e30*/  MUFU.SQRT R58, R11 ;  /* 0x0000000b003a7308 */ /* 0x000e6c0000002000 */
[----:B------:R-:W-:Y:S01]  /*2e40*/  @P3 FMUL R55, R55, 0.25 ;  /* 0x3e80000037373820 */ /* 0x000fe20000400000 */
[----:B---3--:R-:W-:-:S02]  /*2e50*/  FSETP.GT.AND P3, PT, R57, 8.50705917302346158658e+37, PT ;  /* 0x7e8000003900780b */ /* 0x008fc40003f64000 */
[----:B------:R-:W-:Y:S02]  /*2e60*/  P2R R13, PR, RZ, 0x1 ;  /* 0x00000001ff0d7803 */ /* 0x000fe40000000000 */
[----:B------:R-:W-:Y:S02]  /*2e70*/  FSETP.GEU.AND P0, PT, R57, 1.175494350822287508e-38, PT ;  /* 0x008000003900780b */ /* 0x000fe40003f0e000 */
[----:B------:R-:W-:-:S07]  /*2e80*/  FSEL R23, R46, 1, P3 ;  /* 0x3f8000002e177808 */ /* 0x000fce0001800000 */
[----:B------:R-:W-:Y:S01]  /*2e90*/  @P3 FMUL R57, R57, 0.25 ;  /* 0x3e80000039393820 */ /* 0x000fe20000400000 */
[C---:B-1----:R-:W-:Y:S02]  /*2ea0*/  FSETP.GT.AND P3, PT, R58.reuse, 8.50705917302346158658e+37, PT ;  /* 0x7e8000003a00780b */ /* 0x042fe40003f64000 */
[----:B------:R-:W-:Y:S02]  /*2eb0*/  P2R R12, PR, RZ, 0x1 ;  /* 0x00000001ff0c7803 */ /* 0x000fe40000000000 */
[----:B------:R-:W-:Y:S02]  /*2ec0*/  FSETP.GEU.AND P0, PT, R58, 1.175494350822287508e-38, PT ;  /* 0x008000003a00780b */ /* 0x000fe40003f0e000 */
[----:B------:R-:W-:Y:S02]  /*2ed0*/  FSEL R54, R46, 1, P3 ;  /* 0x3f8000002e367808 */ /* 0x000fe40001800000 */
[----:B------:R-:W-:-:S05]  /*2ee0*/  P2R R11, PR, RZ, 0x1 ;  /* 0x00000001ff0b7803 */ /* 0x000fca0000000000 */
[----:B------:R-:W-:Y:S01]  /*2ef0*/  @P3 FMUL R58, R58, 0.25 ;  /* 0x3e8000003a3a3820 */ /* 0x000fe20000400000 */
[----:B------:R-:W-:Y:S01]  /*2f00*/  P2R R68, PR, RZ, 0x4 ;  /* 0x00000004ff447803 */ /* 0x000fe20000000000 */
[----:B0-----:R-:W-:Y:S02]  /*2f10*/  IMAD.MOV.U32 R8, RZ, RZ, RZ ;  /* 0x000000ffff087224 */ /* 0x001fe400078e00ff */
[----:B------:R-:W-:Y:S01]  /*2f20*/  IMAD.WIDE R2, R39, 0x4, R2 ;  /* 0x0000000427027825 */ /* 0x000fe200078e0202 */
[----:B--2---:R-:W-:-:S05]  /*2f30*/  SEL R10, R10, RZ, !P2 ;  /* 0x000000ff0a0a7207 */ /* 0x004fca0005000000 */
[----:B------:R-:W-:-:S04]  /*2f40*/  FADD R10, R10, 0.0010000000474974513054 ;  /* 0x3a83126f0a0a7421 */ /* 0x000fc80000000000 */
[----:B------:R-:W0:Y:S01]  /*2f50*/  MUFU.SQRT R60, R10 ;  /* 0x0000000a003c7308 */ /* 0x000e220000002000 */
[----:B------:R-:W-:Y:S01]  /*2f60*/  ISETP.NE.AND P2, PT, R11, RZ, PT ;  /* 0x000000ff0b00720c */ /* 0x000fe20003f45270 */
[----:B------:R-:W-:Y:S01]  /*2f70*/  VIADD R11, R39, 0xfffffd80 ;  /* 0xfffffd80270b7836 */ /* 0x000fe20000000000 */
[C---:B0-----:R-:W-:Y:S02]  /*2f80*/  FSETP.GT.AND P3, PT, R60.reuse, 8.50705917302346158658e+37, PT ;  /* 0x7e8000003c00780b */ /* 0x041fe40003f64000 */
[----:B------:R-:W-:Y:S02]  /*2f90*/  FSETP.GEU.AND P0, PT, R60, 1.175494350822287508e-38, PT ;  /* 0x008000003c00780b */ /* 0x000fe40003f0e000 */
[----:B------:R-:W-:-:S09]  /*2fa0*/  FSEL R56, R46, 1, P3 ;  /* 0x3f8000002e387808 */ /* 0x000fd20001800000 */
[----:B------:R-:W-:Y:S01]  /*2fb0*/  @P3 FMUL R60, R60, 0.25 ;  /* 0x3e8000003c3c3820 */ /* 0x000fe20000400000 */
[----:B------:R-:W-:-:S13]  /*2fc0*/  ISETP.GE.U32.AND P3, PT, R11, 0x100, PT ;  /* 0x000001000b00780c */ /* 0x000fda0003f66070 */
[----:B------:R-:W2:Y:S01]  /*2fd0*/  @!P3 LDG.E.EL R8, desc[UR4][R2.64+-0xa00] ;  /* 0xfff600040208b981 */ /* 0x000ea2000c2e1900 */
[----:B------:R-:W-:Y:S02]  /*2fe0*/  P2R R19, PR, RZ, 0x4 ;  /* 0x00000004ff137803 */ /* 0x000fe40000000000 */
[----:B------:R-:W-:Y:S01]  /*2ff0*/  ISETP.NE.AND P2, PT, R12, RZ, PT ;  /* 0x000000ff0c00720c */ /* 0x000fe20003f45270 */
[----:B------:R-:W-:-:S06]  /*3000*/  IMAD.MOV.U32 R12, RZ, RZ, RZ ;  /* 0x000000ffff0c7224 */ /* 0x000fcc00078e00ff */
[----:B------:R-:W3:Y:S01]  /*3010*/  @!P3 LDG.E.EL R12, desc[UR4][R2.64+-0xa00] ;  /* 0xfff60004020cb981 */ /* 0x000ee2000c2e1900 */
[----:B--2---:R-:W-:-:S05]  /*3020*/  SEL R8, R8, RZ, !P3 ;  /* 0x000000ff08087207 */ /* 0x004fca0005800000 */
[----:B------:R-:W-:Y:S01]  /*3030*/  FADD R10, R8, 0.0010000000474974513054 ;  /* 0x3a83126f080a7421 */ /* 0x000fe20000000000 */
[----:B------:R-:W-:-:S06]  /*3040*/  IMAD.MOV.U32 R8, RZ, RZ, RZ ;  /* 0x000000ffff087224 */ /* 0x000fcc00078e00ff */
[----:B------:R-:W2:Y:S01]  /*3050*/  @!P3 LDG.E.EL R8, desc[UR4][R2.64+-0xa00] ;  /* 0xfff600040208b981 */ /* 0x000ea2000c2e1900 */
[----:B---3--:R-:W-:-:S05]  /*3060*/  SEL R9, R12, RZ, !P3 ;  /* 0x000000ff0c097207 */ /* 0x008fca0005800000 */
[----:B------:R-:W-:-:S04]  /*3070*/  FADD R9, R9, 0.0010000000474974513054 ;  /* 0x3a83126f09097421 */ /* 0x000fc80000000000 */
[----:B------:R0:W1:Y:S01]  /*3080*/  MUFU.SQRT R63, R9 ;  /* 0x00000009003f7308 */ /* 0x0000620000002000 */
[----:B--2---:R-:W-:-:S05]  /*3090*/  SEL R8, R8, RZ, !P3 ;  /* 0x000000ff08087207 */ /* 0x004fca0005800000 */
[----:B0-----:R-:W-:Y:S01]  /*30a0*/  FADD R9, R8, 0.0010000000474974513054 ;  /* 0x3a83126f08097421 */ /* 0x001fe20000000000 */
[----:B------:R-:W-:-:S06]  /*30b0*/  IMAD.MOV.U32 R8, RZ, RZ, RZ ;  /* 0x000000ffff087224 */ /* 0x000fcc00078e00ff */
[----:B------:R-:W2:Y:S01]  /*30c0*/  @!P3 LDG.E.EL R8, desc[UR4][R2.64+-0xa00] ;  /* 0xfff600040208b981 */ /* 0x000ea2000c2e1900 */
[----:B------:R0:W3:Y:S01]  /*30d0*/  MUFU.SQRT R84, R10 ;  /* 0x0000000a00547308 */ /* 0x0000e20000002000 */
[C---:B-1----:R-:W-:Y:S02]  /*30e0*/  FSETP.GT.AND P6, PT, R63.reuse, 8.50705917302346158658e+37, PT ;  /* 0x7e8000003f00780b */ /* 0x042fe40003fc4000 */
[----:B------:R-:W-:Y:S02]  /*30f0*/  P2R R69, PR, RZ, 0x20 ;  /* 0x00000020ff457803 */ /* 0x000fe40000000000 */
[C---:B------:R-:W-:Y:S02]  /*3100*/  FSETP.GEU.AND P5, PT, R63.reuse, 1.175494350822287508e-38, PT ;  /* 0x008000003f00780b */ /* 0x040fe40003fae000 */
[----:B------:R-:W-:Y:S01]  /*3110*/  FSEL R59, R46, 1, P6 ;  /* 0x3f8000002e3b7808 */ /* 0x000fe20003000000 */
[----:B------:R-:W1:Y:S01]  /*3120*/  MUFU.SQRT R85, R9 ;  /* 0x0000000900557308 */ /* 0x000e620000002000 */
[----:B------:R-:W-:Y:S01]  /*3130*/  P2R R17, PR, RZ, 0x4 ;  /* 0x00000004ff117803 */ /* 0x000fe20000000000 */
[----:B0-----:R-:W0:Y:S04]  /*3140*/  LDC.64 R10, c[0x0][0x250] ;  /* 0x00009400ff0a7b82 */ /* 0x001e280000000a00 */
[----:B------:R-:W-:Y:S01]  /*3150*/  @P6 FMUL R63, R63, 0.25 ;  /* 0x3e8000003f3f6820 */ /* 0x000fe20000400000 */
[----:B---3--:R-:W-:-:S02]  /*3160*/  FSETP.GT.AND P6, PT, R84, 8.50705917302346158658e+37, PT ;  /* 0x7e8000005400780b */ /* 0x008fc40003fc4000 */
[----:B------:R-:W-:Y:S02]  /*3170*/  P2R R66, PR, RZ, 0x2 ;  /* 0x00000002ff427803 */ /* 0x000fe40000000000 */
[----:B------:R-:W-:Y:S02]  /*3180*/  ISETP.NE.AND P2, PT, R13, RZ, PT ;  /* 0x000000ff0d00720c */ /* 0x000fe40003f45270 */
[----:B------:R-:W-:Y:S02]  /*3190*/  FSETP.GEU.AND P1, PT, R84, 1.175494350822287508e-38, PT ;  /* 0x008000005400780b */ /* 0x000fe40003f2e000 */
[----:B------:R-:W-:Y:S02]  /*31a0*/  FSEL R61, R46, 1, P6 ;  /* 0x3f8000002e3d7808 */ /* 0x000fe40003000000 */
[----:B------:R-:W-:-:S03]  /*31b0*/  P2R R13, PR, RZ, 0x4 ;  /* 0x00000004ff0d7803 */ /* 0x000fc60000000000 */
[----:B------:R-:W-:Y:S01]  /*31c0*/  @P6 FMUL R84, R84, 0.25 ;  /* 0x3e80000054546820 */ /* 0x000fe20000400000 */
[C---:B-1----:R-:W-:Y:S02]  /*31d0*/  FSETP.GT.AND P6, PT, R85.reuse, 8.50705917302346158658e+37, PT ;  /* 0x7e8000005500780b */ /* 0x042fe40003fc4000 */
[----:B------:R-:W-:Y:S02]  /*31e0*/  FSETP.GEU.AND P4, PT, R85, 1.175494350822287508e-38, PT ;  /* 0x008000005500780b */ /* 0x000fe40003f8e000 */
[----:B------:R-:W-:-:S09]  /*31f0*/  FSEL R62, R46, 1, P6 ;  /* 0x3f8000002e3e7808 */ /* 0x000fd20003000000 */
[----:B------:R-:W-:Y:S01]  /*3200*/  @P6 FMUL R85, R85, 0.25 ;  /* 0x3e80000055556820 */ /* 0x000fe20000400000 */
[----:B------:R-:W-:Y:S01]  /*3210*/  @!P0 FMUL R60, R60, 16777216 ;  /* 0x4b8000003c3c8820 */ /* 0x000fe20000400000 */
[----:B------:R-:W-:Y:S01]  /*3220*/  @!P0 FMUL R56, R56, 16777216 ;  /* 0x4b80000038388820 */ /* 0x000fe20000400000 */
[----:B------:R-:W-:Y:S01]  /*3230*/  ISETP.NE.AND P0, PT, R70, RZ, PT ;  /* 0x000000ff4600720c */ /* 0x000fe20003f05270 */
[----:B------:R-:W-:Y:S01]  /*3240*/  @!P5 FMUL R63, R63, 16777216 ;  /* 0x4b8000003f3fd820 */ /* 0x000fe20000400000 */
[----:B------:R-:W-:Y:S01]  /*3250*/  @!P5 FMUL R59, R59, 16777216 ;  /* 0x4b8000003b3bd820 */ /* 0x000fe20000400000 */
[----:B------:R-:W-:Y:S02]  /*3260*/  ISETP.NE.AND P5, PT, R69, RZ, PT ;  /* 0x000000ff4500720c */ /* 0x000fe40003fa5270 */
[----:B------:R-:W-:Y:S01]  /*3270*/  CS2R R70, SRZ ;  /* 0x0000000000467805 */ /* 0x000fe2000001ff00 */
[----:B------:R-:W-:Y:S01]  /*3280*/  IMAD R41, R41, 0x2400, R38 ;  /* 0x0000240029297824 */ /* 0x000fe200078e0226 */
[----:B------:R-:W-:-:S02]  /*3290*/  CS2R R78, SRZ ;  /* 0x00000000004e7805 */ /* 0x000fc4000001ff00 */
[----:B------:R-:W-:Y:S02]  /*32a0*/  CS2R R80, SRZ ;  /* 0x0000000000507805 */ /* 0x000fe4000001ff00 */
[----:B------:R-:W-:Y:S01]  /*32b0*/  CS2R R82, SRZ ;  /* 0x0000000000527805 */ /* 0x000fe2000001ff00 */
[----:B------:R-:W-:Y:S01]  /*32c0*/  MUFU.RCP R18, R18 ;  /* 0x0000001200127308 */ /* 0x000fe20000001000 */
[----:B------:R-:W-:-:S07]  /*32d0*/  IMAD.IADD R87, R41, 0x1, R42 ;  /* 0x0000000129577824 */ /* 0x000fce00078e022a */
[----:B------:R-:W-:Y:S01]  /*32e0*/  MUFU.RCP R14, R14 ;  /* 0x0000000e000e7308 */ /* 0x000fe20000001000 */
[----:B------:R-:W-:Y:S01]  /*32f0*/  CS2R R72, SRZ ;  /* 0x0000000000487805 */ /* 0x000fe2000001ff00 */
[----:B------:R-:W-:Y:S01]  /*3300*/  @!P1 FMUL R84, R84, 16777216 ;  /* 0x4b80000054549820 */ /* 0x000fe20000400000 */
[----:B------:R-:W-:Y:S01]  /*3310*/  @!P1 FMUL R61, R61, 16777216 ;  /* 0x4b8000003d3d9820 */ /* 0x000fe20000400000 */
[----:B------:R-:W-:Y:S01]  /*3320*/  @!P4 FMUL R85, R85, 16777216 ;  /* 0x4b8000005555c820 */ /* 0x000fe20000400000 */
[----:B------:R-:W-:Y:S01]  /*3330*/  @!P4 FMUL R62, R62, 16777216 ;  /* 0x4b8000003e3ec820 */ /* 0x000fe20000400000 */
[----:B------:R-:W-:Y:S01]  /*3340*/  ISETP.NE.AND P1, PT, R66, RZ, PT ;  /* 0x000000ff4200720c */ /* 0x000fe20003f25270 */
[----:B------:R-:W-:Y:S01]  /*3350*/  IMAD.MOV.U32 R76, RZ, RZ, RZ ;  /* 0x000000ffff4c7224 */ /* 0x000fe200078e00ff */
[----:B------:R-:W-:Y:S02]  /*3360*/  ISETP.NE.AND P4, PT, R64, RZ, PT ;  /* 0x000000ff4000720c */ /* 0x000fe40003f85270 */
[----:B------:R-:W-:Y:S01]  /*3370*/  CS2R R74, SRZ ;  /* 0x00000000004a7805 */ /* 0x000fe2000001ff00 */
[----:B------:R-:W1:Y:S01]  /*3380*/  MUFU.RCP R16, R16 ;  /* 0x0000001000107308 */ /* 0x000e620000001000 */
[----:B------:R-:W-:Y:S01]  /*3390*/  IMAD.WIDE R28, R87, 0x4, R28 ;  /* 0x00000004571c7825 */ /* 0x000fe200078e021c */
[----:B------:R-:W-:-:S02]  /*33a0*/  CS2R R92, SRZ ;  /* 0x00000000005c7805 */ /* 0x000fc4000001ff00 */
[----:B------:R-:W-:Y:S01]  /*33b0*/  CS2R R90, SRZ ;  /* 0x00000000005a7805 */ /* 0x000fe2000001ff00 */
[----:B------:R-:W-:Y:S02]  /*33c0*/  IMAD.MOV.U32 R87, RZ, RZ, RZ ;  /* 0x000000ffff577224 */ /* 0x000fe400078e00ff */
[C---:B------:R-:W-:Y:S01]  /*33d0*/  IMAD.WIDE R30, R39.reuse, 0x4, R30 ;  /* 0x00000004271e7825 */ /* 0x040fe200078e021e */
[----:B------:R-:W-:Y:S02]  /*33e0*/  CS2R R94, SRZ ;  /* 0x00000000005e7805 */ /* 0x000fe4000001ff00 */
[----:B------:R-:W-:Y:S02]  /*33f0*/  CS2R R96, SRZ ;  /* 0x0000000000607805 */ /* 0x000fe4000001ff00 */
[----:B------:R-:W3:Y:S01]  /*3400*/  @!P3 LDG.E.EL R92, desc[UR4][R30.64+-0xa00] ;  /* 0xfff600041e5cb981 */ /* 0x000ee2000c2e1900 */
[----:B------:R-:W-:-:S03]  /*3410*/  IMAD.WIDE R24, R39, 0x4, R24 ;  /* 0x0000000427187825 */ /* 0x000fc600078e0218 */
[----:B------:R-:W4:Y:S01]  /*3420*/  @!P3 LDG.E.EL R87, desc[UR4][R30.64+-0xa00] ;  /* 0xfff600041e57b981 */ /* 0x000f22000c2e1900 */
[----:B------:R-:W-:-:S03]  /*3430*/  IMAD.WIDE R88, R39, 0x4, R26 ;  /* 0x0000000427587825 */ /* 0x000fc600078e021a */
[----:B------:R-:W5:Y:S04]  /*3440*/  @!P3 LDG.E.EL R90, desc[UR4][R30.64+-0xa00] ;  /* 0xfff600041e5ab981 */ /* 0x000f68000c2e1900 */
[----:B------:R0:W3:Y:S01]  /*3450*/  @!P3 LDG.E.EL R91, desc[UR4][R30.64+-0xa00] ;  /* 0xfff600041e5bb981 */ /* 0x0000e2000c2e1900 */
[----:B-1----:R-:W-:-:S03]  /*3460*/  FMUL R38, R16, R15 ;  /* 0x0000000f10267220 */ /* 0x002fc60000400000 */
[----:B------:R-:W3:Y:S04]  /*3470*/  @!P3 LDG.E.EL R95, desc[UR4][R24.64+-0xa00] ;  /* 0xfff60004185fb981 */ /* 0x000ee8000c2e1900 */
[----:B------:R-:W3:Y:S01]  /*3480*/  @!P3 LDG.E.EL R93, desc[UR4][R24.64+-0xa00] ;  /* 0xfff60004185db981 */ /* 0x000ee2000c2e1900 */
[----:B0-----:R-:W-:-:S03]  /*3490*/  CS2R R30, SRZ ;  /* 0x00000000001e7805 */ /* 0x001fc6000001ff00 */
[----:B------:R-:W3:Y:S04]  /*34a0*/  @!P3 LDG.E.EL R97, desc[UR4][R88.64+-0xa00] ;  /* 0xfff600045861b981 */ /* 0x000ee8000c2e1900 */
[----:B------:R-:W3:Y:S04]  /*34b0*/  @!P3 LDG.E.EL R31, desc[UR4][R88.64+-0xa00] ;  /* 0xfff60004581fb981 */ /* 0x000ee8000c2e1900 */
[----:B------:R-:W3:Y:S04]  /*34c0*/  @!P3 LDG.E.EL R94, desc[UR4][R24.64+-0xa00] ;  /* 0xfff60004185eb981 */ /* 0x000ee8000c2e1900 */
[----:B------:R-:W3:Y:S04]  /*34d0*/  @!P3 LDG.E.EL R30, desc[UR4][R88.64+-0xa00] ;  /* 0xfff60004581eb981 */ /* 0x000ee8000c2e1900 */
[----:B------:R-:W3:Y:S01]  /*34e0*/  @!P3 LDG.E.EL R96, desc[UR4][R88.64+-0xa00] ;  /* 0xfff600045860b981 */ /* 0x000ee2000c2e1900 */
[----:B--2---:R-:W-:-:S05]  /*34f0*/  SEL R8, R8, RZ, !P3 ;  /* 0x000000ff08087207 */ /* 0x004fca0005800000 */
[----:B------:R-:W-:-:S04]  /*3500*/  FADD R8, R8, 0.0010000000474974513054 ;  /* 0x3a83126f08087421 */ /* 0x000fc80000000000 */
[----:B------:R0:W1:Y:S02]  /*3510*/  MUFU.SQRT R86, R8 ;  /* 0x0000000800567308 */ /* 0x0000640000002000 */
[----:B0-----:R-:W0:Y:S01]  /*3520*/  LDC.64 R8, c[0x0][0x240] ;  /* 0x00009000ff087b82 */ /* 0x001e220000000a00 */
[C---:B-1----:R-:W-:Y:S02]  /*3530*/  FSETP.GT.AND P2, PT, R86.reuse, 8.50705917302346158658e+37, PT ;  /* 0x7e8000005600780b */ /* 0x042fe40003f44000 */
[----:B------:R-:W-:Y:S02]  /*3540*/  FSETP.GEU.AND P6, PT, R86, 1.175494350822287508e-38, PT ;  /* 0x008000005600780b */ /* 0x000fe40003fce000 */
[----:B------:R-:W-:-:S09]  /*3550*/  FSEL R77, R46, 1, P2 ;  /* 0x3f8000002e4d7808 */ /* 0x000fd20001000000 */
[----:B------:R-:W-:Y:S01]  /*3560*/  @P2 FMUL R86, R86, 0.25 ;  /* 0x3e80000056562820 */ /* 0x000fe20000400000 */
[----:B------:R-:W-:Y:S02]  /*3570*/  ISETP.NE.AND P2, PT, R13, RZ, PT ;  /* 0x000000ff0d00720c */ /* 0x000fe40003f45270 */
[----:B------:R-:W1:Y:S11]  /*3580*/  LDC.64 R12, c[0x0][0x258] ;  /* 0x00009600ff0c7b82 */ /* 0x000e760000000a00 */
[----:B------:R-:W-:Y:S01]  /*3590*/  @!P2 FMUL R55, R55, 16777216 ;  /* 0x4b8000003737a820 */ /* 0x000fe20000400000 */
[----:B------:R-:W-:Y:S01]  /*35a0*/  @!P2 FMUL R22, R22, 16777216 ;  /* 0x4b8000001616a820 */ /* 0x000fe20000400000 */
[----:B------:R-:W-:-:S13]  /*35b0*/  ISETP.NE.AND P2, PT, R17, RZ, PT ;  /* 0x000000ff1100720c */ /* 0x000fda0003f45270 */
[----:B------:R-:W-:Y:S01]  /*35c0*/  @!P2 FMUL R57, R57, 16777216 ;  /* 0x4b8000003939a820 */ /* 0x000fe20000400000 */
[----:B------:R-:W-:Y:S01]  /*35d0*/  @!P2 FMUL R23, R23, 16777216 ;  /* 0x4b8000001717a820 */ /* 0x000fe20000400000 */
[----:B------:R-:W-:Y:S01]  /*35e0*/  ISETP.NE.AND P2, PT, R19, RZ, PT ;  /* 0x000000ff1300720c */ /* 0x000fe20003f45270 */
[----:B0-----:R-:W-:-:S12]  /*35f0*/  IMAD.WIDE R2, R45, 0x4, R8 ;  /* 0x000000042d027825 */ /* 0x001fd800078e0208 */
[----:B------:R-:W-:Y:S01]  /*3600*/  @!P2 FMUL R58, R58, 16777216 ;  /* 0x4b8000003a3aa820 */ /* 0x000fe20000400000 */
[----:B------:R-:W-:Y:S01]  /*3610*/  @!P2 FMUL R54, R54, 16777216 ;  /* 0x4b8000003636a820 */ /* 0x000fe20000400000 */
[----:B------:R-:W-:Y:S02]  /*3620*/  ISETP.NE.AND P2, PT, R68, RZ, PT ;  /* 0x000000ff4400720c */ /* 0x000fe40003f45270 */
[----:B------:R-:W-:Y:S01]  /*3630*/  CS2R R68, SRZ ;  /* 0x0000000000447805 */ /* 0x000fe2000001ff00 */
[----:B------:R-:W-:Y:S01]  /*3640*/  IMAD.WIDE R8, R39, 0x4, R8 ;  /* 0x0000000427087825 */ /* 0x000fe200078e0208 */
[----:B------:R-:W2:Y:S03]  /*3650*/  @!P0 LDG.E.EL R70, desc[UR4][R2.64+-0x600] ;  /* 0xfffa000402468981 */ /* 0x000ea6000c2e1900 */
[----:B------:R-:W-:Y:S01]  /*3660*/  IMAD.IADD R17, R43, 0x1, R40 ;  /* 0x000000012b117824 */ /* 0x000fe200078e0228 */
[----:B------:R-:W2:Y:S01]  /*3670*/  @!P0 LDG.E.EL R69, desc[UR4][R2.64+-0x600] ;  /* 0xfffa000402458981 */ /* 0x000ea2000c2e1900 */
[----:B------:R-:W-:Y:S01]  /*3680*/  IMAD.IADD R19, R44, 0x1, R41 ;  /* 0x000000012c137824 */ /* 0x000fe200078e0229 */
[----:B------:R-:W-:Y:S01]  /*3690*/  CS2R R42, SRZ ;  /* 0x00000000002a7805 */ /* 0x000fe2000001ff00 */
[----:B------:R-:W-:Y:S01]  /*36a0*/  IMAD.MOV.U32 R44, RZ, RZ, RZ ;  /* 0x000000ffff2c7224 */ /* 0x000fe200078e00ff */
[----:B------:R-:W2:Y:S01]  /*36b0*/  @!P0 LDG.E.EL R71, desc[UR4][R2.64+-0x600] ;  /* 0xfffa000402478981 */ /* 0x000ea2000c2e1900 */
[----:B------:R-:W-:-:S03]  /*36c0*/  IMAD.MOV.U32 R46, RZ, RZ, RZ ;  /* 0x000000ffff2e7224 */ /* 0x000fc600078e00ff */
[----:B------:R0:W4:Y:S04]  /*36d0*/  @!P0 LDG.E.EL R68, desc[UR4][R2.64+-0x600] ;  /* 0xfffa000402448981 */ /* 0x000128000c2e1900 */
[----:B------:R-:W4:Y:S04]  /*36e0*/  @!P2 LDG.E.EL R78, desc[UR4][R8.64+-0x600] ;  /* 0xfffa0004084ea981 */ /* 0x000f28000c2e1900 */
[----:B------:R-:W4:Y:S01]  /*36f0*/  @!P2 LDG.E.EL R80, desc[UR4][R8.64+-0x600] ;  /* 0xfffa00040850a981 */ /* 0x000f22000c2e1900 */
[----:B0-----:R-:W-:-:S03]  /*3700*/  IMAD.WIDE R2, R45, 0x4, R10 ;  /* 0x000000042d027825 */ /* 0x001fc600078e020a */
[----:B------:R-:W4:Y:S04]  /*3710*/  @!P2 LDG.E.EL R83, desc[UR4][R8.64+-0x600] ;  /* 0xfffa00040853a981 */ /* 0x000f28000c2e1900 */
[----:B------:R0:W4:Y:S04]  /*3720*/  @!P2 LDG.E.EL R81, desc[UR4][R8.64+-0x600] ;  /* 0xfffa00040851a981 */ /* 0x000128000c2e1900 */
[----:B------:R-:W5:Y:S04]  /*3730*/  @!P0 LDG.E.EL R44, desc[UR4][R2.64+-0x600] ;  /* 0xfffa0004022c8981 */ /* 0x000f68000c2e1900 */
[----:B------:R-:W5:Y:S01]  /*3740*/  @!P0 LDG.E.EL R42, desc[UR4][R2.64+-0x600] ;  /* 0xfffa0004022a8981 */ /* 0x000f62000c2e1900 */
[----:B0-----:R-:W-:-:S03]  /*3750*/  IMAD.WIDE R8, R39, 0x4, R10 ;  /* 0x0000000427087825 */ /* 0x001fc600078e020a */
[----:B------:R-:W5:Y:S01]  /*3760*/  @!P0 LDG.E.EL R43, desc[UR4][R2.64+-0x600] ;  /* 0xfffa0004022b8981 */ /* 0x000f62000c2e1900 */
[----:B-1----:R-:W-:-:S03]  /*3770*/  IMAD.WIDE R10, R45, 0x4, R12 ;  /* 0x000000042d0a7825 */ /* 0x002fc600078e020c */
[----:B------:R0:W5:Y:S01]  /*3780*/  @!P0 LDG.E.EL R46, desc[UR4][R2.64+-0x600] ;  /* 0xfffa0004022e8981 */ /* 0x000162000c2e1900 */
[----:B------:R-:W-:Y:S02]  /*3790*/  IMAD.MOV.U32 R45, RZ, RZ, RZ ;  /* 0x000000ffff2d7224 */ /* 0x000fe400078e00ff */
[----:B------:R-:W-:Y:S01]  /*37a0*/  FMUL R41, R18, R65 ;  /* 0x0000004112297220 */ /* 0x000fe20000400000 */
[----:B------:R-:W-:Y:S01]  /*37b0*/  FMUL R40, R14, R67 ;  /* 0x000000430e287220 */ /* 0x000fe20000400000 */
[----:B------:R-:W5:Y:S04]  /*37c0*/  @!P2 LDG.E.EL R72, desc[UR4][R8.64+-0x600] ;  /* 0xfffa00040848a981 */ /* 0x000f68000c2e1900 */
[----:B------:R-:W5:Y:S01]  /*37d0*/  @!P2 LDG.E.EL R76, desc[UR4][R8.64+-0x600] ;  /* 0xfffa0004084ca981 */ /* 0x000f62000c2e1900 */
[----:B0-----:R-:W-:Y:S01]  /*37e0*/  IMAD.WIDE R2, R39, 0x4, R12 ;  /* 0x0000000427027825 */ /* 0x001fe200078e020c */
[----:B------:R-:W-:-:S02]  /*37f0*/  CS2R R64, SRZ ;  /* 0x0000000000407805 */ /* 0x000fc4000001ff00 */
[----:B------:R-:W-:Y:S01]  /*3800*/  CS2R R66, SRZ ;  /* 0x0000000000427805 */ /* 0x000fe2000001ff00 */
[----:B------:R-:W5:Y:S04]  /*3810*/  @!P2 LDG.E.EL R74, desc[UR4][R8.64+-0x600] ;  /* 0xfffa0004084aa981 */ /* 0x000f68000c2e1900 */
[----:B------:R-:W5:Y:S04]  /*3820*/  @!P2 LDG.E.EL R73, desc[UR4][R2.64+-0x600] ;  /* 0xfffa00040249a981 */ /* 0x000f68000c2e1900 */
[----:B------:R-:W5:Y:S04]  /*3830*/  @!P2 LDG.E.EL R45, desc[UR4][R2.64+-0x600] ;  /* 0xfffa0004022da981 */ /* 0x000f68000c2e1900 */
[----:B------:R-:W5:Y:S04]  /*3840*/  @!P2 LDG.E.EL R79, desc[UR4][R2.64+-0x600] ;  /* 0xfffa0004024fa981 */ /* 0x000f68000c2e1900 */
[----:B------:R0:W5:Y:S04]  /*3850*/  @!P2 LDG.E.EL R82, desc[UR4][R2.64+-0x600] ;  /* 0xfffa00040252a981 */ /* 0x000168000c2e1900 */
[----:B------:R1:W5:Y:S04]  /*3860*/  @!P2 LDG.E.EL R75, desc[UR4][R8.64+-0x600] ;  /* 0xfffa0004084ba981 */ /* 0x000368000c2e1900 */
[----:B------:R-:W5:Y:S01]  /*3870*/  @!P0 LDG.E.EL R65, desc[UR4][R10.64+-0x600] ;  /* 0xfffa00040a418981 */ /* 0x000f62000c2e1900 */
[----:B0-----:R-:W0:Y:S03]  /*3880*/  LDC.64 R2, c[0x0][0x238] ;  /* 0x00008e00ff027b82 */ /* 0x001e260000000a00 */
[----:B------:R-:W5:Y:S01]  /*3890*/  @!P0 LDG.E.EL R64, desc[UR4][R10.64+-0x600] ;  /* 0xfffa00040a408981 */ /* 0x000f62000c2e1900 */
[----:B-1----:R-:W-:-:S03]  /*38a0*/  CS2R R8, SRZ ;  /* 0x0000000000087805 */ /* 0x002fc6000001ff00 */
[----:B------:R-:W5:Y:S04]  /*38b0*/  @!P0 LDG.E.EL R66, desc[UR4][R10.64+-0x600] ;  /* 0xfffa00040a428981 */ /* 0x000f68000c2e1900 */
[----:B------:R1:W5:Y:S02]  /*38c0*/  @!P0 LDG.E.EL R67, desc[UR4][R10.64+-0x600] ;  /* 0xfffa00040a438981 */ /* 0x000364000c2e1900 */
[----:B-1----:R-:W-:-:S06]  /*38d0*/  CS2R R10, SRZ ;  /* 0x00000000000a7805 */ /* 0x002fcc000001ff00 */
[----:B------:R-:W5:Y:S01]  /*38e0*/  @!P3 LDG.E.128 R8, desc[UR4][R28.64] ;  /* 0x000000041c08b981 */ /* 0x000f62000c1e1d00 */
[----:B------:R-:W-:Y:S02]  /*38f0*/  CS2R R12, SRZ ;  /* 0x00000000000c7805 */ /* 0x000fe4000001ff00 */
[----:B------:R-:W-:Y:S01]  /*3900*/  CS2R R14, SRZ ;  /* 0x00000000000e7805 */ /* 0x000fe2000001ff00 */
[----:B0-----:R-:W-:-:S04]  /*3910*/  IMAD.WIDE R26, R19, 0x4, R2 ;  /* 0x00000004131a7825 */ /* 0x001fc800078e0202 */
[----:B------:R-:W-:Y:S01]  /*3920*/  IMAD.MOV.U32 R39, RZ, RZ, RZ ;  /* 0x000000ffff277224 */ /* 0x000fe200078e00ff */
[----:B------:R-:W5:Y:S01]  /*3930*/  @!P2 LDG.E.128 R12, desc[UR4][R26.64] ;  /* 0x000000041a0ca981 */ /* 0x000f62000c1e1d00 */
[----:B------:R-:W-:Y:S01]  /*3940*/  IMAD.WIDE R2, R17, 0x4, R2 ;  /* 0x0000000411027825 */ /* 0x000fe200078e0202 */
[----:B------:R-:W-:-:S03]  /*3950*/  CS2R R16, SRZ ;  /* 0x0000000000107805 */ /* 0x000fc6000001ff00 */
[----:B------:R0:W5:Y:S01]  /*3960*/  @!P3 LDG.E.EL R39, desc[UR4][R24.64+-0xa00] ;  /* 0xfff600041827b981 */ /* 0x000162000c2e1900 */
[----:B------:R-:W-:Y:S02]  /*3970*/  IMAD.MOV.U32 R18, RZ, RZ, RZ ;  /* 0x000000ffff127224 */ /* 0x000fe400078e00ff */
[----:B------:R-:W-:-:S06]  /*3980*/  IMAD.MOV.U32 R19, RZ, RZ, RZ ;  /* 0x000000ffff137224 */ /* 0x000fcc00078e00ff */
[----:B------:R1:W5:Y:S01]  /*3990*/  @!P0 LDG.E.128 R16, desc[UR4][R2.64] ;  /* 0x0000000402108981 */ /* 0x000362000c1e1d00 */
[----:B------:R-:W-:Y:S01]  /*39a0*/  @!P6 FMUL R86, R86, 16777216 ;  /* 0x4b8000005656e820 */ /* 0x000fe20000400000 */
[----:B0-----:R-:W0:Y:S08]  /*39b0*/  MUFU.RCP R25, R58 ;  /* 0x0000003a00197308 */ /* 0x001e300000001000 */
[----:B------:R-:W0:Y:S08]  /*39c0*/  MUFU.RCP R55, R55 ;  /* 0x0000003700377308 */ /* 0x000e300000001000 */
[----:B------:R-:W-:Y:S08]  /*39d0*/  MUFU.RCP R86, R86 ;  /* 0x0000005600567308 */ /* 0x000ff00000001000 */
[----:B------:R-:W1:Y:S01]  /*39e0*/  MUFU.RCP R84, R84 ;  /* 0x0000005400547308 */ /* 0x000e620000001000 */
[----:B0-----:R-:W-:-:S07]  /*39f0*/  FMUL R54, R25, R54 ;  /* 0x0000003619367220 */ /* 0x001fce0000400000 */
[----:B------:R-:W0:Y:S01]  /*3a00*/  MUFU.RCP R24, R53 ;  /* 0x0000003500187308 */ /* 0x000e220000001000 */
[----:B---3--:R-:W-:-:S07]  /*3a10*/  SEL R25, R92, RZ, !P3 ;  /* 0x000000ff5c197207 */ /* 0x008fce0005800000 */
[----:B------:R-:W3:Y:S01]  /*3a20*/  MUFU.RCP R85, R85 ;  /* 0x0000005500557308 */ /* 0x000ee20000001000 */
[----:B------:R-:W-:Y:S01]  /*3a30*/  @!P6 FMUL R77, R77, 16777216 ;  /* 0x4b8000004d4de820 */ /* 0x000fe20000400000 */
[----:B------:R-:W-:Y:S01]  /*3a40*/  FMUL R88, R55, R22 ;  /* 0x0000001637587220 */ /* 0x000fe20000400000 */
[----:B------:R-:W-:Y:S01]  /*3a50*/  SEL R22, R91, RZ, !P3 ;  /* 0x000000ff5b167207 */ /* 0x000fe20005800000 */
[----:B-1----:R-:W-:Y:S01]  /*3a60*/  FMUL R61, R84, R61 ;  /* 0x0000003d543d7220 */ /* 0x002fe20000400000 */
[----:B------:R-:W-:-:S03]  /*3a70*/  FMUL R77, R86, R77 ;  /* 0x0000004d564d7220 */ /* 0x000fc60000400000 */
[----:B------:R-:W1:Y:S01]  /*3a80*/  MUFU.RCP R26, R63 ;  /* 0x0000003f001a7308 */ /* 0x000e620000001000 */
[----:B0-----:R-:W-:Y:S01]  /*3a90*/  FMUL R21, R24, R21 ;  /* 0x0000001518157220 */ /* 0x001fe20000400000 */
[----:B------:R-:W-:Y:S02]  /*3aa0*/  SEL R24, R31, RZ, !P3 ;  /* 0x000000ff1f187207 */ /* 0x000fe40005800000 */
[----:B------:R-:W-:-:S04]  /*3ab0*/  SEL R93, R93, RZ, !P3 ;  /* 0x000000ff5d5d7207 */ /* 0x000fc80005800000 */
[----:B------:R-:W0:Y:S01]  /*3ac0*/  MUFU.RCP R28, R57 ;  /* 0x00000039001c7308 */ /* 0x000e220000001000 */
[----:B---3--:R-:W-:Y:S01]  /*3ad0*/  FMUL R62, R85, R62 ;  /* 0x0000003e553e7220 */ /* 0x008fe20000400000 */
[----:B-1----:R-:W-:-:S06]  /*3ae0*/  FMUL R26, R26, R59 ;  /* 0x0000003b1a1a7220 */ /* 0x002fcc0000400000 */
[----:B------:R-:W1:Y:S01]  /*3af0*/  MUFU.RCP R27, R60 ;  /* 0x0000003c001b7308 */ /* 0x000e620000001000 */
[----:B0-----:R-:W-:Y:S01]  /*3b00*/  FMUL R23, R28, R23 ;  /* 0x000000171c177220 */ /* 0x001fe20000400000 */
[----:B------:R-:W-:-:S04]  /*3b10*/  FSETP.GEU.AND P6, PT, R52, RZ, PT ;  /* 0x000000ff3400720b */ /* 0x000fc80003fce000 */
[----:B------:R-:W-:Y:S01]  /*3b20*/  FSEL R52, R52, RZ, P6 ;  /* 0x000000ff34347208 */ /* 0x000fe20003000000 */
[----:B-1----:R-:W-:Y:S01]  /*3b30*/  FMUL R27, R27, R56 ;  /* 0x000000381b1b7220 */ /* 0x002fe20000400000 */
[----:B--2---:R-:W-:Y:S02]  /*3b40*/  SEL R71, R71, RZ, !P0 ;  /* 0x000000ff47477207 */ /* 0x004fe40004000000 */
[----:B----4-:R-:W-:Y:S02]  /*3b50*/  SEL R81, R81, RZ, !P2 ;  /* 0x000000ff51517207 */ /* 0x010fe40005000000 */
[----:B-----5:R-:W-:Y:S02]  /*3b60*/  SEL R73, R73, RZ, !P2 ;  /* 0x000000ff49497207 */ /* 0x020fe40005000000 */
[----:B------:R-:W-:Y:S02]  /*3b70*/  SEL R79, R79, RZ, !P2 ;  /* 0x000000ff4f4f7207 */ /* 0x000fe40005000000 */
[----:B------:R-:W-:-:S02]  /*3b80*/  SEL R3, R10, RZ, !P3 ;  /* 0x000000ff0a037207 */ /* 0x000fc40005800000 */
[----:B------:R-:W-:Y:S02]  /*3b90*/  SEL R2, R11, RZ, !P3 ;  /* 0x000000ff0b027207 */ /* 0x000fe40005800000 */
[----:B------:R-:W-:Y:S02]  /*3ba0*/  SEL R10, R8, RZ, !P3 ;  /* 0x000000ff080a7207 */ /* 0x000fe40005800000 */
[----:B------:R-:W-:Y:S02]  /*3bb0*/  SEL R8, R9, RZ, !P3 ;  /* 0x000000ff09087207 */ /* 0x000fe40005800000 */
[----:B------:R-:W-:Y:S01]  /*3bc0*/  SEL R11, R90, RZ, !P3 ;  /* 0x000000ff5a0b7207 */ /* 0x000fe20005800000 */
[----:B------:R-:W-:Y:S01]  /*3bd0*/  FADD R2, R2, -R25 ;  /* 0x8000001902027221 */ /* 0x000fe20000000000 */
[----:B------:R-:W-:Y:S01]  /*3be0*/  SEL R9, R87, RZ, !P3 ;  /* 0x000000ff57097207 */ /* 0x000fe20005800000 */
[----:B------:R-:W-:Y:S02]  /*3bf0*/  FADD R3, R3, -R22 ;  /* 0x8000001603037221 */ /* 0x000fe40000000000 */
[----:B------:R-:W-:Y:S01]  /*3c00*/  FADD R8, R8, -R11 ;  /* 0x8000000b08087221 */ /* 0x000fe20000000000 */
[----:B------:R-:W-:Y:S01]  /*3c10*/  SEL R11, R95, RZ, !P3 ;  /* 0x000000ff5f0b7207 */ /* 0x000fe20005800000 */
[----:B------:R-:W-:Y:S01]  /*3c20*/  FMUL R2, R77, R2 ;  /* 0x000000024d027220 */ /* 0x000fe20000400000 */
[----:B------:R-:W-:Y:S01]  /*3c30*/  SEL R22, R97, RZ, !P3 ;  /* 0x000000ff61167207 */ /* 0x000fe20005800000 */
[----:B------:R-:W-:Y:S01]  /*3c40*/  FADD R9, R10, -R9 ;  /* 0x800000090a097221 */ /* 0x000fe20000000000 */
[----:B------:R-:W-:Y:S01]  /*3c50*/  FMUL R8, R61, R8 ;  /* 0x000000083d087220 */ /* 0x000fe20000400000 */
[----:B------:R-:W-:Y:S01]  /*3c60*/  SEL R10, R94, RZ, !P3 ;  /* 0x000000ff5e0a7207 */ /* 0x000fe20005800000 */
[----:B------:R-:W-:Y:S01]  /*3c70*/  FMUL R3, R62, R3 ;  /* 0x000000033e037220 */ /* 0x000fe20000400000 */
[----:B------:R-:W-:Y:S01]  /*3c80*/  SEL R25, R30, RZ, !P3 ;  /* 0x000000ff1e197207 */ /* 0x000fe20005800000 */
[----:B------:R-:W-:Y:S01]  /*3c90*/  FFMA R11, R11, R2, R24 ;  /* 0x000000020b0b7223 */ /* 0x000fe20000000018 */
[----:B------:R-:W-:Y:S01]  /*3ca0*/  FFMA R22, R93, R8, R22 ;  /* 0x000000085d167223 */ /* 0x000fe20000000016 */
[----:B------:R-:W-:-:S02]  /*3cb0*/  SEL R2, R15, RZ, !P2 ;  /* 0x000000ff0f027207 */ /* 0x000fc40005000000 */
[----:B------:R-:W-:Y:S01]  /*3cc0*/  SEL R8, R13, RZ, !P2 ;  /* 0x000000ff0d087207 */ /* 0x000fe20005000000 */
[----:B------:R-:W-:Y:S01]  /*3cd0*/  FFMA R10, R10, R3, R25 ;  /* 0x000000030a0a7223 */ /* 0x000fe20000000019 */
[----:B------:R-:W-:Y:S02]  /*3ce0*/  SEL R15, R80, RZ, !P2 ;  /* 0x000000ff500f7207 */ /* 0x000fe40005000000 */
[----:B------:R-:W-:Y:S02]  /*3cf0*/  SEL R3, R14, RZ, !P2 ;  /* 0x000000ff0e037207 */ /* 0x000fe40005000000 */
[----:B------:R-:W-:Y:S01]  /*3d00*/  SEL R24, R83, RZ, !P2 ;  /* 0x000000ff53187207 */ /* 0x000fe20005000000 */
[----:B------:R-:W-:Y:S01]  /*3d10*/  FADD R8, R8, -R15 ;  /* 0x8000000f08087221 */ /* 0x000fe20000000000 */
[----:B------:R-:W-:Y:S01]  /*3d20*/  SEL R14, R12, RZ, !P2 ;  /* 0x000000ff0c0e7207 */ /* 0x000fe20005000000 */
[----:B------:R-:W-:Y:S01]  /*3d30*/  FMUL R9, R26, R9 ;  /* 0x000000091a097220 */ /* 0x000fe20000400000 */
[----:B------:R-:W-:Y:S01]  /*3d40*/  SEL R12, R39, RZ, !P3 ;  /* 0x000000ff270c7207 */ /* 0x000fe20005800000 */
[----:B------:R-:W-:Y:S01]  /*3d50*/  FADD R3, R3, -R24 ;  /* 0x8000001803037221 */ /* 0x000fe20000000000 */
[----:B------:R-:W-:-:S02]  /*3d60*/  SEL R25, R96, RZ, !P3 ;  /* 0x000000ff60197207 */ /* 0x000fc40005800000 */
[----:B------:R-:W-:Y:S01]  /*3d70*/  SEL R13, R78, RZ, !P2 ;  /* 0x000000ff4e0d7207 */ /* 0x000fe20005000000 */
[----:B------:R-:W-:Y:S01]  /*3d80*/  FMUL R8, R23, R8 ;  /* 0x0000000817087220 */ /* 0x000fe20000400000 */
[----:B------:R-:W-:Y:S02]  /*3d90*/  SEL R15, R76, RZ, !P2 ;  /* 0x000000ff4c0f7207 */ /* 0x000fe40005000000 */
[----:B------:R-:W-:Y:S01]  /*3da0*/  SEL R24, R45, RZ, !P2 ;  /* 0x000000ff2d187207 */ /* 0x000fe20005000000 */
[----:B------:R-:W-:Y:S01]  /*3db0*/  FFMA R12, R12, R9, R25 ;  /* 0x000000090c0c7223 */ /* 0x000fe20000000019 */
[----:B------:R-:W-:Y:S01]  /*3dc0*/  FADD R9, R14, -R13 ;  /* 0x8000000d0e097221 */ /* 0x000fe20000000000 */
[----:B------:R-:W-:Y:S01]  /*3dd0*/  SEL R14, R74, RZ, !P2 ;  /* 0x000000ff4a0e7207 */ /* 0x000fe20005000000 */
[----:B------:R-:W-:Y:S01]  /*3de0*/  FMUL R3, R54, R3 ;  /* 0x0000000336037220 */ /* 0x000fe20000400000 */
[----:B------:R-:W-:Y:S01]  /*3df0*/  FFMA R15, R15, R8, R24 ;  /* 0x000000080f0f7223 */ /* 0x000fe20000000018 */
[----:B------:R-:W-:-:S02]  /*3e00*/  SEL R8, R17, RZ, !P0 ;  /* 0x000000ff11087207 */ /* 0x000fc40004000000 */
[----:B------:R-:W-:Y:S01]  /*3e10*/  SEL R17, R70, RZ, !P0 ;  /* 0x000000ff46117207 */ /* 0x000fe20004000000 */
[----:B------:R-:W-:Y:S01]  /*3e20*/  FFMA R14, R14, R3, R79 ;  /* 0x000000030e0e7223 */ /* 0x000fe2000000004f */
[----:B------:R-:W-:Y:S01]  /*3e30*/  SEL R3, R16, RZ, !P0 ;  /* 0x000000ff10037207 */ /* 0x000fe20004000000 */
[----:B------:R-:W-:Y:S01]  /*3e40*/  FMUL R9, R88, R9 ;  /* 0x0000000958097220 */ /* 0x000fe20000400000 */
[----:B------:R-:W-:Y:S01]  /*3e50*/  SEL R16, R72, RZ, !P2 ;  /* 0x000000ff48107207 */ /* 0x000fe20005000000 */
[----:B------:R-:W-:Y:S01]  /*3e60*/  FADD R8, R8, -R17 ;  /* 0x8000001108087221 */ /* 0x000fe20000000000 */
[----:B------:R-:W-:Y:S02]  /*3e70*/  SEL R24, R69, RZ, !P0 ;  /* 0x000000ff45187207 */ /* 0x000fe40004000000 */
[----:B------:R-:W-:Y:S01]  /*3e80*/  SHF.R.U32.HI R17, RZ, 0x3, R20 ;  /* 0x00000003ff117819 */ /* 0x000fe20000011614 */
[----:B------:R-:W-:Y:S01]  /*3e90*/  FADD R2, R2, -R81 ;  /* 0x8000005102027221 */ /* 0x000fe20000000000 */
[----:B------:R-:W-:Y:S01]  /*3ea0*/  FSETP.GEU.AND P6, PT, R12, RZ, PT ;  /* 0x000000ff0c00720b */ /* 0x000fe20003fce000 */
[----:B------:R-:W-:Y:S01]  /*3eb0*/  FFMA R16, R16, R9, R73 ;  /* 0x0000000910107223 */ /* 0x000fe20000000049 */
[----:B------:R-:W-:Y:S01]  /*3ec0*/  LOP3.LUT R17, R17, 0x1, RZ, 0xc0, !PT ;  /* 0x0000000111117812 */ /* 0x000fe200078ec0ff */
[----:B------:R-:W-:Y:S01]  /*3ed0*/  FADD R9, R3, -R24 ;  /* 0x8000001803097221 */ /* 0x000fe20000000000 */
[----:B------:R-:W-:Y:S01]  /*3ee0*/  FMUL R41, R41, R8 ;  /* 0x0000000829297220 */ /* 0x000fe20000400000 */
[----:B------:R-:W-:Y:S01]  /*3ef0*/  SEL R13, R75, RZ, !P2 ;  /* 0x000000ff4b0d7207 */ /* 0x000fe20005000000 */
[----:B------:R-:W-:Y:S01]  /*3f00*/  FMUL R2, R27, R2 ;  /* 0x000000021b027220 */ /* 0x000fe20000400000 */
[----:B------:R-:W-:-:S02]  /*3f10*/  SEL R82, R82, RZ, !P2 ;  /* 0x000000ff52527207 */ /* 0x000fc40005000000 */
[----:B------:R-:W-:Y:S01]  /*3f20*/  FSEL R8, R12, RZ, P6 ;  /* 0x000000ff0c087208 */ /* 0x000fe20003000000 */
[----:B------:R-:W-:Y:S01]  /*3f30*/  FMUL R38, R38, R9 ;  /* 0x0000000926267220 */ /* 0x000fe20000400000 */
[----:B------:R-:W-:Y:S02]  /*3f40*/  ISETP.NE.U32.AND P6, PT, R17, 0x1, PT ;  /* 0x000000011100780c */ /* 0x000fe40003fc5070 */
[----:B------:R-:W-:Y:S01]  /*3f50*/  SHF.R.U32.HI R9, RZ, 0x2, R20 ;  /* 0x00000002ff097819 */ /* 0x000fe20000011614 */
[----:B------:R-:W-:Y:S01]  /*3f60*/  FFMA R13, R13, R2, R82 ;  /* 0x000000020d0d7223 */ /* 0x000fe20000000052 */
[----:B------:R-:W-:Y:S02]  /*3f70*/  FSEL R51, R51, RZ, P6 ;  /* 0x000000ff33337208 */ /* 0x000fe40003000000 */
[----:B------:R-:W-:Y:S02]  /*3f80*/  SEL R2, R19, RZ, !P0 ;  /* 0x000000ff13027207 */ /* 0x000fe40004000000 */
[----:B------:R-:W-:-:S02]  /*3f90*/  FSETP.GEU.AND P6, PT, R22, RZ, PT ;  /* 0x000000ff1600720b */ /* 0x000fc40003fce000 */
[----:B------:R-:W-:Y:S02]  /*3fa0*/  SEL R19, R68, RZ, !P0 ;  /* 0x000000ff44137207 */ /* 0x000fe40004000000 */
[----:B------:R-:W-:Y:S02]  /*3fb0*/  LOP3.LUT R12, R9, 0x1, RZ, 0xc0, !PT ;  /* 0x00000001090c7812 */ /* 0x000fe400078ec0ff */
[----:B------:R-:W-:Y:S02]  /*3fc0*/  SEL R18, R18, RZ, !P0 ;  /* 0x000000ff12127207 */ /* 0x000fe40004000000 */
[----:B------:R-:W-:Y:S01]  /*3fd0*/  FSEL R9, R22, RZ, P6 ;  /* 0x000000ff16097208 */ /* 0x000fe20003000000 */
[----:B------:R-:W-:Y:S01]  /*3fe0*/  FADD R2, R2, -R19 ;  /* 0x8000001302027221 */ /* 0x000fe20000000000 */
[----:B------:R-:W-:Y:S01]  /*3ff0*/  ISETP.NE.U32.AND P6, PT, R12, 0x1, PT ;  /* 0x000000010c00780c */ /* 0x000fe20003fc5070 */
[----:B------:R-:W-:Y:S01]  /*4000*/  FADD R3, R18, -R71 ;  /* 0x8000004712037221 */ /* 0x000fe20000000000 */
[----:B------:R-:W-:Y:S01]  /*4010*/  SHF.R.U32.HI R12, RZ, 0x1, R20 ;  /* 0x00000001ff0c7819 */ /* 0x000fe20000011614 */
[----:B------:R-:W-:Y:S01]  /*4020*/  FMUL R2, R21, R2 ;  /* 0x0000000215027220 */ /* 0x000fe20000400000 */
[----:B------:R-:W-:-:S02]  /*4030*/  SEL R17, R46, RZ, !P0 ;  /* 0x000000ff2e117207 */ /* 0x000fc40004000000 */
[----:B------:R-:W-:Y:S02]  /*4040*/  SEL R18, R67, RZ, !P0 ;  /* 0x000000ff43127207 */ /* 0x000fe40004000000 */
[----:B------:R-:W-:Y:S02]  /*4050*/  FSEL R50, R50, RZ, P6 ;  /* 0x000000ff32327208 */ /* 0x000fe40003000000 */
[----:B------:R-:W-:Y:S02]  /*4060*/  FSETP.GEU.AND P6, PT, R10, RZ, PT ;  /* 0x000000ff0a00720b */ /* 0x000fe40003fce000 */
[----:B------:R-:W-:Y:S01]  /*4070*/  LOP3.LUT R12, R12, 0x1, RZ, 0xc0, !PT ;  /* 0x000000010c0c7812 */ /* 0x000fe200078ec0ff */
[----:B------:R-:W-:Y:S01]  /*4080*/  FFMA R2, R17, R2, R18 ;  /* 0x0000000211027223 */ /* 0x000fe20000000012 */
[----:B------:R-:W-:Y:S02]  /*4090*/  FSEL R10, R10, RZ, P6 ;  /* 0x000000ff0a0a7208 */ /* 0x000fe40003000000 */
[----:B------:R-:W-:-:S02]  /*40a0*/  SEL R17, R44, RZ, !P0 ;  /* 0x000000ff2c117207 */ /* 0x000fc40004000000 */
[----:B------:R-:W-:Y:S02]  /*40b0*/  SEL R22, R65, RZ, !P0 ;  /* 0x000000ff41167207 */ /* 0x000fe40004000000 */
[----:B------:R-:W-:Y:S01]  /*40c0*/  ISETP.NE.U32.AND P6, PT, R12, 0x1, PT ;  /* 0x000000010c00780c */ /* 0x000fe20003fc5070 */
[----:B------:R-:W-:Y:S01]  /*40d0*/  FMUL R3, R40, R3 ;  /* 0x0000000328037220 */ /* 0x000fe20000400000 */
[----:B------:R-:W-:Y:S01]  /*40e0*/  SEL R42, R42, RZ, !P0 ;  /* 0x000000ff2a2a7207 */ /* 0x000fe20004000000 */
[----:B------:R-:W-:Y:S01]  /*40f0*/  FFMA R38, R17, R38, R22 ;  /* 0x0000002611267223 */ /* 0x000fe20000000016 */
[----:B------:R-:W-:Y:S02]  /*4100*/  FSEL R32, R32, RZ, P6 ;  /* 0x000000ff20207208 */ /* 0x000fe40003000000 */
[----:B------:R-:W-:Y:S02]  /*4110*/  SEL R18, R43, RZ, !P0 ;  /* 0x000000ff2b127207 */ /* 0x000fe40004000000 */
[----:B------:R-:W-:-:S02]  /*4120*/  SEL R21, R66, RZ, !P0 ;  /* 0x000000ff42157207 */ /* 0x000fc40004000000 */
[----:B------:R-:W-:Y:S02]  /*4130*/  SEL R19, R64, RZ, !P0 ;  /* 0x000000ff40137207 */ /* 0x000fe40004000000 */
[C---:B------:R-:W-:Y:S01]  /*4140*/  FSETP.GEU.AND P6, PT, R11.reuse, RZ, PT ;  /* 0x000000ff0b00720b */ /* 0x040fe20003fce000 */
[----:B------:R-:W-:Y:S02]  /*4150*/  FFMA R3, R18, R3, R21 ;  /* 0x0000000312037223 */ /* 0x000fe40000000015 */
[----:B------:R-:W-:Y:S01]  /*4160*/  FFMA R41, R42, R41, R19 ;  /* 0x000000292a297223 */ /* 0x000fe20000000013 */
[----:B------:R-:W-:Y:S02]  /*4170*/  FSEL R11, R11, RZ, P6 ;  /* 0x000000ff0b0b7208 */ /* 0x000fe40003000000 */
[----:B------:R-:W-:Y:S02]  /*4180*/  FSETP.GEU.AND P6, PT, R38, RZ, PT ;  /* 0x000000ff2600720b */ /* 0x000fe40003fce000 */
[----:B------:R-:W-:-:S02]  /*4190*/  SHF.R.U32.HI R12, RZ, 0xf, R20 ;  /* 0x0000000fff0c7819 */ /* 0x000fc40000011614 */
[----:B------:R-:W-:Y:S02]  /*41a0*/  @P3 FSEL R8, R51, RZ, P5 ;  /* 0x000000ff33083208 */ /* 0x000fe40002800000 */
[----:B------:R-:W-:Y:S02]  /*41b0*/  @P3 FSEL R9, R50, RZ, P5 ;  /* 0x000000ff32093208 */ /* 0x000fe40002800000 */
[----:B------:R-:W-:Y:S02]  /*41c0*/  @P3 FSEL R10, R32, RZ, P5 ;  /* 0x000000ff200a3208 */ /* 0x000fe40002800000 */
[----:B------:R-:W-:Y:S02]  /*41d0*/  @P3 FSEL R11, R52, RZ, P5 ;  /* 0x000000ff340b3208 */ /* 0x000fe40002800000 */
[----:B------:R-:W-:Y:S02]  /*41e0*/  @!P0 FSEL R4, R38, RZ, P6 ;  /* 0x000000ff26048208 */ /* 0x000fe40003000000 */
[----:B------:R-:W-:-:S02]  /*41f0*/  FSETP.GEU.AND P5, PT, R41, RZ, PT ;  /* 0x000000ff2900720b */ /* 0x000fc40003fae000 */
[----:B------:R-:W-:Y:S02]  /*4200*/  FSETP.GEU.AND P6, PT, R3, RZ, PT ;  /* 0x000000ff0300720b */ /* 0x000fe40003fce000 */
[----:B------:R-:W-:Y:S02]  /*4210*/  LOP3.LUT R12, R12, 0x1, RZ, 0xc0, !PT ;  /* 0x000000010c0c7812 */ /* 0x000fe400078ec0ff */
[----:B------:R-:W-:Y:S02]  /*4220*/  @!P0 FSEL R5, R41, RZ, P5 ;  /* 0x000000ff29058208 */ /* 0x000fe40002800000 */
[----:B------:R-:W-:Y:S02]  /*4230*/  @!P0 FSEL R6, R3, RZ, P6 ;  /* 0x000000ff03068208 */ /* 0x000fe40003000000 */
[----:B------:R-:W-:Y:S02]  /*4240*/  ISETP.NE.U32.AND P3, PT, R12, 0x1, PT ;  /* 0x000000010c00780c */ /* 0x000fe40003f65070 */
[----:B------:R-:W-:-:S02]  /*4250*/  FSETP.GEU.AND P5, PT, R2, RZ, PT ;  /* 0x000000ff0200720b */ /* 0x000fc40003fae000 */
[----:B------:R-:W-:Y:S02]  /*4260*/  FSETP.GEU.AND P6, PT, R16, RZ, PT ;  /* 0x000000ff1000720b */ /* 0x000fe40003fce000 */
[----:B------:R-:W-:Y:S02]  /*4270*/  SHF.R.U32.HI R12, RZ, 0xe, R20 ;  /* 0x0000000eff0c7819 */ /* 0x000fe40000011614 */
[----:B------:R-:W-:Y:S02]  /*4280*/  @!P0 FSEL R7, R2, RZ, P5 ;  /* 0x000000ff02078208 */ /* 0x000fe40002800000 */
[----:B------:R-:W-:Y:S01]  /*4290*/  @!P2 FSEL R8, R16, RZ, P6 ;  /* 0x000000ff1008a208 */ /* 0x000fe20003000000 */
[----:B------:R-:W0:Y:S01]  /*42a0*/  LDC.64 R2, c[0x0][0x2b0] ;  /* 0x0000ac00ff027b82 */ /* 0x000e220000000a00 */
[----:B------:R-:W-:Y:S02]  /*42b0*/  LOP3.LUT R12, R12, 0x1, RZ, 0xc0, !PT ;  /* 0x000000010c0c7812 */ /* 0x000fe400078ec0ff */
[----:B------:R-:W-:-:S02]  /*42c0*/  FSETP.GEU.AND P5, PT, R15, RZ, PT ;  /* 0x000000ff0f00720b */ /* 0x000fc40003fae000 */
[----:B------:R-:W-:Y:S02]  /*42d0*/  FSETP.GEU.AND P6, PT, R14, RZ, PT ;  /* 0x000000ff0e00720b */ /* 0x000fe40003fce000 */
[----:B------:R-:W-:Y:S02]  /*42e0*/  ISETP.NE.U32.AND P0, PT, R12, 0x1, PT ;  /* 0x000000010c00780c */ /* 0x000fe40003f05070 */
[----:B------:R-:W-:Y:S02]  /*42f0*/  @!P2 FSEL R9, R15, RZ, P5 ;  /* 0x000000ff0f09a208 */ /* 0x000fe40002800000 */
[----:B------:R-:W-:Y:S02]  /*4300*/  @!P2 FSEL R10, R14, RZ, P6 ;  /* 0x000000ff0e0aa208 */ /* 0x000fe40003000000 */
[--C-:B------:R-:W-:Y:S02]  /*4310*/  SHF.R.U32.HI R12, RZ, 0xd, R20.reuse ;  /* 0x0000000dff0c7819 */ /* 0x100fe40000011614 */
[----:B------:R-:W-:-:S02]  /*4320*/  SHF.R.U32.HI R15, RZ, 0x8, R20 ;  /* 0x00000008ff0f7819 */ /* 0x000fc40000011614 */
[----:B------:R-:W-:Y:S02]  /*4330*/  FSETP.GEU.AND P6, PT, R13, RZ, PT ;  /* 0x000000ff0d00720b */ /* 0x000fe40003fce000 */
[----:B------:R-:W-:Y:S02]  /*4340*/  LOP3.LUT R12, R12, 0x1, RZ, 0xc0, !PT ;  /* 0x000000010c0c7812 */ /* 0x000fe400078ec0ff */
[----:B------:R-:W-:Y:S02]  /*4350*/  LOP3.LUT R15, R15, 0x1, RZ, 0xc0, !PT ;  /* 0x000000010f0f7812 */ /* 0x000fe400078ec0ff */
[----:B------:R-:W-:Y:S02]  /*4360*/  @!P2 FSEL R11, R13, RZ, P6 ;  /* 0x000000ff0d0ba208 */ /* 0x000fe40003000000 */
[--C-:B------:R-:W-:Y:S02]  /*4370*/  SHF.R.U32.HI R14, RZ, 0x9, R20.reuse ;  /* 0x00000009ff0e7819 */ /* 0x100fe40000011614 */
[----:B------:R-:W-:-:S02]  /*4380*/  SHF.R.U32.HI R13, RZ, 0xa, R20 ;  /* 0x0000000aff0d7819 */ /* 0x000fc40000011614 */
[----:B------:R-:W-:Y:S02]  /*4390*/  ISETP.NE.U32.AND P5, PT, R12, 0x1, PT ;  /* 0x000000010c00780c */ /* 0x000fe40003fa5070 */
[----:B------:R-:W-:Y:S02]  /*43a0*/  ISETP.NE.U32.AND P2, PT, R15, 0x1, PT ;  /* 0x000000010f00780c */ /* 0x000fe40003f45070 */
[----:B------:R-:W-:Y:S02]  /*43b0*/  LOP3.LUT R14, R14, 0x1, RZ, 0xc0, !PT ;  /* 0x000000010e0e7812 */ /* 0x000fe400078ec0ff */
[--C-:B------:R-:W-:Y:S02]  /*43c0*/  SHF.R.U32.HI R12, RZ, 0xb, R20.reuse ;  /* 0x0000000bff0c7819 */ /* 0x100fe40000011614 */
[----:B------:R-:W-:Y:S02]  /*43d0*/  LOP3.LUT R13, R13, 0x1, RZ, 0xc0, !PT ;  /* 0x000000010d0d7812 */ /* 0x000fe400078ec0ff */
[----:B------:R-:W-:-:S02]  /*43e0*/  SHF.R.U32.HI R20, RZ, 0xc, R20 ;  /* 0x0000000cff147819 */ /* 0x000fc40000011614 */
[----:B------:R-:W-:Y:S02]  /*43f0*/  @!P4 FSEL R4, R34, RZ, P2 ;  /* 0x000000ff2204c208 */ /* 0x000fe40001000000 */
[----:B------:R-:W-:Y:S02]  /*4400*/  ISETP.NE.U32.AND P6, PT, R14, 0x1, PT ;  /* 0x000000010e00780c */ /* 0x000fe40003fc5070 */
[----:B------:R-:W-:Y:S02]  /*4410*/  ISETP.NE.U32.AND P2, PT, R13, 0x1, PT ;  /* 0x000000010d00780c */ /* 0x000fe40003f45070 */
[----:B------:R-:W-:Y:S02]  /*4420*/  LOP3.LUT R12, R12, 0x1, RZ, 0xc0, !PT ;  /* 0x000000010c0c7812 */ /* 0x000fe400078ec0ff */
[----:B------:R-:W-:Y:S02]  /*4430*/  LOP3.LUT R20, R20, 0x1, RZ, 0xc0, !PT ;  /* 0x0000000114147812 */ /* 0x000fe400078ec0ff */
[----:B------:R-:W-:-:S02]  /*4440*/  @!P4 FSEL R5, R33, RZ, P6 ;  /* 0x000000ff2105c208 */ /* 0x000fc40003000000 */
[----:B------:R-:W-:Y:S02]  /*4450*/  @!P4 FSEL R6, R37, RZ, P2 ;  /* 0x000000ff2506c208 */ /* 0x000fe40001000000 */
[----:B------:R-:W-:Y:S02]  /*4460*/  ISETP.NE.U32.AND P6, PT, R12, 0x1, PT ;  /* 0x000000010c00780c */ /* 0x000fe40003fc5070 */
[----:B------:R-:W-:Y:S01]  /*4470*/  ISETP.NE.U32.AND P2, PT, R20, 0x1, PT ;  /* 0x000000011400780c */ /* 0x000fe20003f45070 */
[----:B0-----:R-:W-:Y:S01]  /*4480*/  IMAD.WIDE R2, R0, 0x4, R2 ;  /* 0x0000000400027825 */ /* 0x001fe200078e0202 */
[----:B------:R-:W-:Y:S02]  /*4490*/  @!P1 FSEL R11, R47, RZ, P3 ;  /* 0x000000ff2f0b9208 */ /* 0x000fe40001800000 */
[----:B------:R-:W-:Y:S02]  /*44a0*/  @!P4 FSEL R7, R36, RZ, P6 ;  /* 0x000000ff2407c208 */ /* 0x000fe40003000000 */
[----:B------:R-:W-:-:S02]  /*44b0*/  @!P1 FSEL R8, R35, RZ, P2 ;  /* 0x000000ff23089208 */ /* 0x000fc40001000000 */
[----:B------:R-:W-:Y:S02]  /*44c0*/  @!P1 FSEL R9, R49, RZ, P5 ;  /* 0x000000ff31099208 */ /* 0x000fe40002800000 */
[----:B------:R-:W-:Y:S01]  /*44d0*/  @!P1 FSEL R10, R48, RZ, P0 ;  /* 0x000000ff300a9208 */ /* 0x000fe20000000000 */
[----:B------:R-:W-:Y:S04]  /*44e0*/  STG.E.128 desc[UR4][R2.64], R4 ;  /* 0x0000000402007986 */ /* 0x000fe8000c101d04 */
[----:B------:R-:W-:Y:S01]  /*44f0*/  STG.E.128 desc[UR4][R2.64+0x800], R8 ;  /* 0x0008000802007986 */ /* 0x000fe2000c101d04 */
[----:B------:R-:W-:Y:S05]  /*4500*/  EXIT ;  /* 0x000000000000794d */ /* 0x000fea0003800000 */
.L_x_0:
[----:B------:R-:W-:-:S00]  /*4510*/  BRA `(.L_x_0) ;  /* 0xfffffffc00fc7947 */ /* 0x000fc0000383ffff */
[----:B------:R-:W-:-:S00]  /*4520*/  NOP ;  /* 0x0000000000007918 */ /* 0x000fc00000000000 */
        /* <DEDUP_REMOVED lines=13> */
.L_x_1:


//--------------------- .nv.global.init           --------------------------
	.section	.nv.global.init,"aw",@progbits
.nv.global.init:
	.type		_$_str,@object
	.size		_$_str,(_$_str_$_2 - _$_str)
_$_str:
        /*0000*/ 	.byte	0x5f, 0x5f, 0x43, 0x55, 0x44, 0x41, 0x5f, 0x46, 0x54, 0x5a, 0x00
	.type		_$_str_$_2,@object
	.size		_$_str_$_2,(.L_1 - _$_str_$_2)
_$_str_$_2:
        /*000b*/ 	.byte	0x5f, 0x5f, 0x43, 0x55, 0x44, 0x41, 0x5f, 0x50, 0x52, 0x45, 0x43, 0x5f, 0x53, 0x51, 0x52, 0x54
        /*001b*/ 	.byte	0x00
.L_1:


//--------------------- .nv.constant0.triton_poi_fused_cat_21 --------------------------
	.section	.nv.constant0.triton_poi_fused_cat_21,"a",@progbits
	.sectionflags	@""
	.align	4
.nv.constant0.triton_poi_fused_cat_21:
	.zero		700
